//
// Generated by NVIDIA NVVM Compiler
//
// Compiler Build ID: CL-36424714
// Cuda compilation tools, release 13.0, V13.0.88
// Based on NVVM 20.0.0
//

.version 9.0
.target sm_100
.address_size 64

	// .globl	fused_decompose_ntt
.extern .shared .align 16 .b8 shared[];

.visible .entry fused_decompose_ntt(
	.param .u64 .ptr .align 1 fused_decompose_ntt_param_0,
	.param .u64 .ptr .align 1 fused_decompose_ntt_param_1,
	.param .u64 .ptr .align 1 fused_decompose_ntt_param_2,
	.param .u64 .ptr .align 1 fused_decompose_ntt_param_3,
	.param .align 8 .b8 fused_decompose_ntt_param_4[72]
)
{
	.reg .pred 	%p<14>;
	.reg .b16 	%rs<5>;
	.reg .b32 	%r<64>;
	.reg .b64 	%rd<54>;

	ld.param.u64 	%rd19, [fused_decompose_ntt_param_4+40];
	ld.param.u64 	%rd18, [fused_decompose_ntt_param_4+32];
	ld.param.u64 	%rd14, [fused_decompose_ntt_param_4];
	ld.param.u64 	%rd10, [fused_decompose_ntt_param_0];
	ld.param.u32 	%r28, [fused_decompose_ntt_param_4+64];
	ld.param.u64 	%rd11, [fused_decompose_ntt_param_1];
	ld.param.u64 	%rd12, [fused_decompose_ntt_param_2];
	ld.param.u64 	%rd13, [fused_decompose_ntt_param_3];
	ld.param.v2.u32 	{%r26, %r27}, [fused_decompose_ntt_param_4+56];
	ld.param.v2.u32 	{%r24, %r25}, [fused_decompose_ntt_param_4+48];
	mov.u32 	%r5, %ctaid.x;
	mov.u32 	%r63, %tid.x;
	mov.u32 	%r7, %ntid.x;
	setp.ge.u32 	%p1, %r5, %r28;
	@%p1 bra 	$L__BB0_14;
	setp.ge.u32 	%p2, %r63, %r25;
	@%p2 bra 	$L__BB0_4;
	sub.s32 	%r34, %r5, %r28;
	mad.lo.s32 	%r35, %r34, %r24, 64;
	cvt.u64.u32 	%rd4, %r35;
	cvta.to.global.u64 	%rd5, %rd11;
	cvt.u32.u64 	%r36, %rd4;
	mov.u32 	%r38, shared;
	mov.u32 	%r59, %r63;
$L__BB0_3:
	mul.wide.u32 	%rd20, %r59, 8;
	add.s64 	%rd21, %rd5, %rd20;
	ld.global.nc.u64 	%rd22, [%rd21];
	shr.u64 	%rd23, %rd22, %r36;
	add.s64 	%rd24, %rd23, %rd18;
	and.b64  	%rd25, %rd24, %rd19;
	sub.s64 	%rd26, %rd25, %rd18;
	shr.s64 	%rd27, %rd26, 63;
	and.b64  	%rd28, %rd27, %rd14;
	add.s64 	%rd29, %rd28, %rd26;
	shl.b32 	%r37, %r59, 3;
	add.s32 	%r39, %r38, %r37;
	st.shared.u64 	[%r39], %rd29;
	add.s32 	%r59, %r59, %r7;
	setp.lt.u32 	%p3, %r59, %r25;
	@%p3 bra 	$L__BB0_3;
$L__BB0_4:
	bar.sync 	0;
	setp.eq.s32 	%p4, %r26, 0;
	@%p4 bra 	$L__BB0_11;
	shr.u32 	%r10, %r25, 1;
	add.s32 	%r41, %r7, %r10;
	add.s32 	%r11, %r41, -1;
	div.u32 	%r42, %r11, %r7;
	max.u32 	%r43, %r42, 1;
	neg.s32 	%r12, %r43;
	cvta.to.global.u64 	%rd6, %rd12;
	cvta.to.global.u64 	%rd7, %rd13;
	mov.b32 	%r60, 0;
$L__BB0_6:
	mov.u32 	%r13, %r60;
	setp.gt.u32 	%p5, %r7, %r11;
	add.s32 	%r60, %r13, 1;
	shr.u32 	%r15, %r25, %r60;
	@%p5 bra 	$L__BB0_10;
	mov.b32 	%r44, 1;
	shl.b32 	%r16, %r44, %r13;
	mov.u32 	%r61, %r63;
	mov.u32 	%r62, %r12;
$L__BB0_8:
	setp.ge.u32 	%p6, %r61, %r10;
	@%p6 bra 	$L__BB0_10;
	div.u32 	%r45, %r61, %r15;
	mul.lo.s32 	%r46, %r15, %r45;
	sub.s32 	%r47, %r61, %r46;
	shl.b32 	%r48, %r46, 1;
	add.s32 	%r49, %r48, %r47;
	add.s32 	%r50, %r45, %r16;
	mul.wide.u32 	%rd30, %r50, 8;
	add.s64 	%rd31, %rd6, %rd30;
	ld.global.nc.u64 	%rd32, [%rd31];
	add.s64 	%rd33, %rd7, %rd30;
	ld.global.nc.u64 	%rd34, [%rd33];
	shl.b32 	%r51, %r49, 3;
	mov.u32 	%r52, shared;
	add.s32 	%r53, %r52, %r51;
	ld.shared.u64 	%rd35, [%r53];
	shl.b32 	%r54, %r15, 3;
	add.s32 	%r55, %r53, %r54;
	ld.shared.u64 	%rd36, [%r55];
	mul.hi.u64 	%rd37, %rd36, %rd34;
	mul.lo.s64 	%rd38, %rd36, %rd32;
	mul.lo.s64 	%rd39, %rd37, %rd14;
	sub.s64 	%rd40, %rd38, %rd39;
	setp.lt.u64 	%p7, %rd40, %rd14;
	selp.b64 	%rd41, 0, %rd14, %p7;
	sub.s64 	%rd42, %rd40, %rd41;
	add.s64 	%rd43, %rd42, %rd35;
	setp.lt.u64 	%p8, %rd43, %rd14;
	selp.b64 	%rd44, 0, %rd14, %p8;
	sub.s64 	%rd45, %rd43, %rd44;
	setp.lt.u64 	%p9, %rd35, %rd42;
	selp.b64 	%rd46, %rd14, 0, %p9;
	sub.s64 	%rd47, %rd35, %rd42;
	add.s64 	%rd48, %rd47, %rd46;
	st.shared.u64 	[%r53], %rd45;
	st.shared.u64 	[%r55], %rd48;
	add.s32 	%r62, %r62, 1;
	setp.ne.s32 	%p10, %r62, 0;
	add.s32 	%r61, %r61, %r7;
	@%p10 bra 	$L__BB0_8;
$L__BB0_10:
	bar.sync 	0;
	setp.ne.s32 	%p11, %r60, %r26;
	@%p11 bra 	$L__BB0_6;
$L__BB0_11:
	setp.ge.u32 	%p12, %r63, %r25;
	mul.lo.s32 	%r21, %r25, %r5;
	@%p12 bra 	$L__BB0_14;
	cvta.to.global.u64 	%rd8, %rd10;
	cvt.u64.u32 	%rd9, %r21;
	mov.u32 	%r57, shared;
$L__BB0_13:
	shl.b32 	%r56, %r63, 3;
	add.s32 	%r58, %r57, %r56;
	ld.shared.u64 	%rd49, [%r58];
	cvt.u64.u32 	%rd50, %r63;
	add.s64 	%rd51, %rd50, %rd9;
	shl.b64 	%rd52, %rd51, 3;
	add.s64 	%rd53, %rd8, %rd52;
	st.global.u64 	[%rd53], %rd49;
	add.s32 	%r63, %r63, %r7;
	setp.lt.u32 	%p13, %r63, %r25;
	@%p13 bra 	$L__BB0_13;
$L__BB0_14:
	ret;

}
	// .globl	fused_ntt_mac
.visible .entry fused_ntt_mac(
	.param .u64 .ptr .align 1 fused_ntt_mac_param_0,
	.param .u64 .ptr .align 1 fused_ntt_mac_param_1,
	.param .u64 .ptr .align 1 fused_ntt_mac_param_2,
	.param .align 8 .b8 fused_ntt_mac_param_3[72]
)
{
	.reg .pred 	%p<31>;
	.reg .b32 	%r<72>;
	.reg .b64 	%rd<158>;

	ld.param.u64 	%rd73, [fused_ntt_mac_param_0];
	ld.param.u64 	%rd3, [fused_ntt_mac_param_3];
	ld.param.u32 	%r2, [fused_ntt_mac_param_3+64];
	ld.param.u32 	%r1, [fused_ntt_mac_param_3+52];
	ld.param.u64 	%rd74, [fused_ntt_mac_param_1];
	ld.param.u64 	%rd75, [fused_ntt_mac_param_2];
	cvta.to.global.u64 	%rd1, %rd75;
	cvta.to.global.u64 	%rd2, %rd74;
	mov.u32 	%r17, %ctaid.x;
	mov.u32 	%r18, %ntid.x;
	mul.lo.s32 	%r3, %r17, %r18;
	mov.u32 	%r4, %tid.x;
	add.s32 	%r5, %r3, %r4;
	setp.ge.u32 	%p1, %r5, %r1;
	@%p1 bra 	$L__BB1_59;
	cvta.to.global.u64 	%rd76, %rd73;
	mul.wide.u32 	%rd77, %r5, 8;
	add.s64 	%rd4, %rd76, %rd77;
	ld.global.u64 	%rd150, [%rd4];
	setp.eq.s32 	%p2, %r2, 0;
	@%p2 bra 	$L__BB1_58;
	setp.eq.s32 	%p3, %r2, 1;
	mov.b32 	%r71, 0;
	@%p3 bra 	$L__BB1_39;
	and.b32  	%r71, %r2, -2;
	neg.s32 	%r70, %r71;
	add.s32 	%r20, %r1, %r4;
	add.s32 	%r69, %r20, %r3;
	shl.b32 	%r9, %r1, 1;
	mov.u32 	%r68, %r5;
$L__BB1_4:
	.pragma "nounroll";
	mul.wide.u32 	%rd79, %r68, 8;
	add.s64 	%rd80, %rd2, %rd79;
	ld.global.nc.u64 	%rd81, [%rd80];
	add.s64 	%rd82, %rd1, %rd79;
	ld.global.nc.u64 	%rd83, [%rd82];
	mul.lo.s64 	%rd7, %rd83, %rd81;
	mul.hi.u64 	%rd8, %rd81, %rd83;
	setp.ne.s64 	%p4, %rd8, 0;
	@%p4 bra 	$L__BB1_8;
	or.b64  	%rd95, %rd7, %rd3;
	and.b64  	%rd96, %rd95, -4294967296;
	setp.ne.s64 	%p10, %rd96, 0;
	@%p10 bra 	$L__BB1_7;
	cvt.u32.u64 	%r33, %rd3;
	cvt.u32.u64 	%r34, %rd7;
	rem.u32 	%r35, %r34, %r33;
	cvt.u64.u32 	%rd144, %r35;
	bra.uni 	$L__BB1_21;
$L__BB1_7:
	rem.u64 	%rd144, %rd7, %rd3;
	bra.uni 	$L__BB1_21;
$L__BB1_8:
	rem.u64 	%rd84, 4294967296, %rd3;
	mul.lo.s64 	%rd11, %rd84, %rd84;
	or.b64  	%rd85, %rd11, %rd3;
	and.b64  	%rd86, %rd85, -4294967296;
	setp.ne.s64 	%p5, %rd86, 0;
	@%p5 bra 	$L__BB1_10;
	cvt.u32.u64 	%r21, %rd3;
	cvt.u32.u64 	%r22, %rd11;
	rem.u32 	%r23, %r22, %r21;
	cvt.u64.u32 	%rd140, %r23;
	bra.uni 	$L__BB1_11;
$L__BB1_10:
	rem.u64 	%rd140, %rd11, %rd3;
$L__BB1_11:
	or.b64  	%rd87, %rd7, %rd3;
	and.b64  	%rd88, %rd87, -4294967296;
	setp.ne.s64 	%p6, %rd88, 0;
	@%p6 bra 	$L__BB1_13;
	cvt.u32.u64 	%r24, %rd3;
	cvt.u32.u64 	%r25, %rd7;
	rem.u32 	%r26, %r25, %r24;
	cvt.u64.u32 	%rd141, %r26;
	bra.uni 	$L__BB1_14;
$L__BB1_13:
	rem.u64 	%rd141, %rd7, %rd3;
$L__BB1_14:
	or.b64  	%rd89, %rd8, %rd3;
	and.b64  	%rd90, %rd89, -4294967296;
	setp.ne.s64 	%p7, %rd90, 0;
	@%p7 bra 	$L__BB1_16;
	cvt.u32.u64 	%r27, %rd3;
	cvt.u32.u64 	%r28, %rd8;
	rem.u32 	%r29, %r28, %r27;
	cvt.u64.u32 	%rd142, %r29;
	bra.uni 	$L__BB1_17;
$L__BB1_16:
	rem.u64 	%rd142, %rd8, %rd3;
$L__BB1_17:
	mul.lo.s64 	%rd21, %rd142, %rd140;
	or.b64  	%rd91, %rd21, %rd3;
	and.b64  	%rd92, %rd91, -4294967296;
	setp.ne.s64 	%p8, %rd92, 0;
	@%p8 bra 	$L__BB1_19;
	cvt.u32.u64 	%r30, %rd3;
	cvt.u32.u64 	%r31, %rd21;
	rem.u32 	%r32, %r31, %r30;
	cvt.u64.u32 	%rd143, %r32;
	bra.uni 	$L__BB1_20;
$L__BB1_19:
	rem.u64 	%rd143, %rd21, %rd3;
$L__BB1_20:
	add.s64 	%rd93, %rd143, %rd141;
	setp.lt.u64 	%p9, %rd93, %rd3;
	selp.b64 	%rd94, 0, %rd3, %p9;
	sub.s64 	%rd144, %rd93, %rd94;
$L__BB1_21:
	add.s64 	%rd27, %rd144, %rd150;
	mul.wide.u32 	%rd97, %r69, 8;
	add.s64 	%rd98, %rd2, %rd97;
	ld.global.nc.u64 	%rd99, [%rd98];
	add.s64 	%rd100, %rd1, %rd97;
	ld.global.nc.u64 	%rd101, [%rd100];
	mul.lo.s64 	%rd28, %rd101, %rd99;
	mul.hi.u64 	%rd29, %rd99, %rd101;
	setp.eq.s64 	%p11, %rd29, 0;
	@%p11 bra 	$L__BB1_35;
	rem.u64 	%rd102, 4294967296, %rd3;
	mul.lo.s64 	%rd30, %rd102, %rd102;
	or.b64  	%rd103, %rd30, %rd3;
	and.b64  	%rd104, %rd103, -4294967296;
	setp.ne.s64 	%p12, %rd104, 0;
	@%p12 bra 	$L__BB1_24;
	cvt.u32.u64 	%r36, %rd3;
	cvt.u32.u64 	%r37, %rd30;
	rem.u32 	%r38, %r37, %r36;
	cvt.u64.u32 	%rd145, %r38;
	bra.uni 	$L__BB1_25;
$L__BB1_24:
	rem.u64 	%rd145, %rd30, %rd3;
$L__BB1_25:
	or.b64  	%rd105, %rd28, %rd3;
	and.b64  	%rd106, %rd105, -4294967296;
	setp.ne.s64 	%p13, %rd106, 0;
	@%p13 bra 	$L__BB1_27;
	cvt.u32.u64 	%r39, %rd3;
	cvt.u32.u64 	%r40, %rd28;
	rem.u32 	%r41, %r40, %r39;
	cvt.u64.u32 	%rd146, %r41;
	bra.uni 	$L__BB1_28;
$L__BB1_27:
	rem.u64 	%rd146, %rd28, %rd3;
$L__BB1_28:
	or.b64  	%rd107, %rd29, %rd3;
	and.b64  	%rd108, %rd107, -4294967296;
	setp.ne.s64 	%p14, %rd108, 0;
	@%p14 bra 	$L__BB1_30;
	cvt.u32.u64 	%r42, %rd3;
	cvt.u32.u64 	%r43, %rd29;
	rem.u32 	%r44, %r43, %r42;
	cvt.u64.u32 	%rd147, %r44;
	bra.uni 	$L__BB1_31;
$L__BB1_30:
	rem.u64 	%rd147, %rd29, %rd3;
$L__BB1_31:
	mul.lo.s64 	%rd40, %rd147, %rd145;
	or.b64  	%rd109, %rd40, %rd3;
	and.b64  	%rd110, %rd109, -4294967296;
	setp.ne.s64 	%p15, %rd110, 0;
	@%p15 bra 	$L__BB1_33;
	cvt.u32.u64 	%r45, %rd3;
	cvt.u32.u64 	%r46, %rd40;
	rem.u32 	%r47, %r46, %r45;
	cvt.u64.u32 	%rd148, %r47;
	bra.uni 	$L__BB1_34;
$L__BB1_33:
	rem.u64 	%rd148, %rd40, %rd3;
$L__BB1_34:
	add.s64 	%rd111, %rd148, %rd146;
	setp.lt.u64 	%p16, %rd111, %rd3;
	selp.b64 	%rd112, 0, %rd3, %p16;
	sub.s64 	%rd149, %rd111, %rd112;
	bra.uni 	$L__BB1_38;
$L__BB1_35:
	or.b64  	%rd113, %rd28, %rd3;
	and.b64  	%rd114, %rd113, -4294967296;
	setp.ne.s64 	%p17, %rd114, 0;
	@%p17 bra 	$L__BB1_37;
	cvt.u32.u64 	%r48, %rd3;
	cvt.u32.u64 	%r49, %rd28;
	rem.u32 	%r50, %r49, %r48;
	cvt.u64.u32 	%rd149, %r50;
	bra.uni 	$L__BB1_38;
$L__BB1_37:
	rem.u64 	%rd149, %rd28, %rd3;
$L__BB1_38:
	setp.lt.u64 	%p18, %rd27, %rd3;
	selp.b64 	%rd115, 0, %rd3, %p18;
	sub.s64 	%rd116, %rd27, %rd115;
	add.s64 	%rd117, %rd149, %rd116;
	setp.lt.u64 	%p19, %rd117, %rd3;
	selp.b64 	%rd118, 0, %rd3, %p19;
	sub.s64 	%rd150, %rd117, %rd118;
	add.s32 	%r70, %r70, 2;
	add.s32 	%r69, %r69, %r9;
	add.s32 	%r68, %r68, %r9;
	setp.ne.s32 	%p20, %r70, 0;
	@%p20 bra 	$L__BB1_4;
$L__BB1_39:
	and.b32  	%r51, %r2, 1;
	setp.eq.b32 	%p21, %r51, 1;
	not.pred 	%p22, %p21;
	@%p22 bra 	$L__BB1_58;
	mad.lo.s32 	%r52, %r71, %r1, %r5;
	mul.wide.u32 	%rd119, %r52, 8;
	add.s64 	%rd120, %rd2, %rd119;
	ld.global.nc.u64 	%rd121, [%rd120];
	add.s64 	%rd122, %rd1, %rd119;
	ld.global.nc.u64 	%rd123, [%rd122];
	mul.lo.s64 	%rd51, %rd123, %rd121;
	mul.hi.u64 	%rd52, %rd121, %rd123;
	setp.eq.s64 	%p23, %rd52, 0;
	@%p23 bra 	$L__BB1_54;
	rem.u64 	%rd124, 4294967296, %rd3;
	mul.lo.s64 	%rd53, %rd124, %rd124;
	or.b64  	%rd125, %rd53, %rd3;
	and.b64  	%rd126, %rd125, -4294967296;
	setp.ne.s64 	%p24, %rd126, 0;
	@%p24 bra 	$L__BB1_43;
	cvt.u32.u64 	%r53, %rd3;
	cvt.u32.u64 	%r54, %rd53;
	rem.u32 	%r55, %r54, %r53;
	cvt.u64.u32 	%rd152, %r55;
	bra.uni 	$L__BB1_44;
$L__BB1_43:
	rem.u64 	%rd152, %rd53, %rd3;
$L__BB1_44:
	or.b64  	%rd127, %rd51, %rd3;
	and.b64  	%rd128, %rd127, -4294967296;
	setp.ne.s64 	%p25, %rd128, 0;
	@%p25 bra 	$L__BB1_46;
	cvt.u32.u64 	%r56, %rd3;
	cvt.u32.u64 	%r57, %rd51;
	rem.u32 	%r58, %r57, %r56;
	cvt.u64.u32 	%rd153, %r58;
	bra.uni 	$L__BB1_47;
$L__BB1_46:
	rem.u64 	%rd153, %rd51, %rd3;
$L__BB1_47:
	or.b64  	%rd129, %rd52, %rd3;
	and.b64  	%rd130, %rd129, -4294967296;
	setp.ne.s64 	%p26, %rd130, 0;
	@%p26 bra 	$L__BB1_49;
	cvt.u32.u64 	%r59, %rd3;
	cvt.u32.u64 	%r60, %rd52;
	rem.u32 	%r61, %r60, %r59;
	cvt.u64.u32 	%rd154, %r61;
	bra.uni 	$L__BB1_50;
$L__BB1_49:
	rem.u64 	%rd154, %rd52, %rd3;
$L__BB1_50:
	mul.lo.s64 	%rd63, %rd154, %rd152;
	or.b64  	%rd131, %rd63, %rd3;
	and.b64  	%rd132, %rd131, -4294967296;
	setp.ne.s64 	%p27, %rd132, 0;
	@%p27 bra 	$L__BB1_52;
	cvt.u32.u64 	%r62, %rd3;
	cvt.u32.u64 	%r63, %rd63;
	rem.u32 	%r64, %r63, %r62;
	cvt.u64.u32 	%rd155, %r64;
	bra.uni 	$L__BB1_53;
$L__BB1_52:
	rem.u64 	%rd155, %rd63, %rd3;
$L__BB1_53:
	add.s64 	%rd133, %rd155, %rd153;
	setp.lt.u64 	%p28, %rd133, %rd3;
	selp.b64 	%rd134, 0, %rd3, %p28;
	sub.s64 	%rd156, %rd133, %rd134;
	bra.uni 	$L__BB1_57;
$L__BB1_54:
	or.b64  	%rd135, %rd51, %rd3;
	and.b64  	%rd136, %rd135, -4294967296;
	setp.ne.s64 	%p29, %rd136, 0;
	@%p29 bra 	$L__BB1_56;
	cvt.u32.u64 	%r65, %rd3;
	cvt.u32.u64 	%r66, %rd51;
	rem.u32 	%r67, %r66, %r65;
	cvt.u64.u32 	%rd156, %r67;
	bra.uni 	$L__BB1_57;
$L__BB1_56:
	rem.u64 	%rd156, %rd51, %rd3;
$L__BB1_57:
	add.s64 	%rd137, %rd156, %rd150;
	setp.lt.u64 	%p30, %rd137, %rd3;
	selp.b64 	%rd138, 0, %rd3, %p30;
	sub.s64 	%rd150, %rd137, %rd138;
$L__BB1_58:
	st.global.u64 	[%rd4], %rd150;
$L__BB1_59:
	ret;

}
	// .globl	fused_external_product_full
.visible .entry fused_external_product_full(
	.param .u64 .ptr .align 1 fused_external_product_full_param_0,
	.param .u64 .ptr .align 1 fused_external_product_full_param_1,
	.param .u64 .ptr .align 1 fused_external_product_full_param_2,
	.param .u64 .ptr .align 1 fused_external_product_full_param_3,
	.param .u64 .ptr .align 1 fused_external_product_full_param_4,
	.param .u64 .ptr .align 1 fused_external_product_full_param_5,
	.param .u64 .ptr .align 1 fused_external_product_full_param_6,
	.param .align 8 .b8 fused_external_product_full_param_7[72]
)
{
	.reg .pred 	%p<60>;
	.reg .b16 	%rs<5>;
	.reg .b32 	%r<198>;
	.reg .b64 	%rd<213>;

	ld.param.u32 	%r71, [fused_external_product_full_param_7+64];
	ld.param.u64 	%rd64, [fused_external_product_full_param_7+40];
	ld.param.u64 	%rd63, [fused_external_product_full_param_7+32];
	ld.param.u64 	%rd61, [fused_external_product_full_param_7+16];
	ld.param.u64 	%rd60, [fused_external_product_full_param_7+8];
	ld.param.u64 	%rd59, [fused_external_product_full_param_7];
	ld.param.u64 	%rd56, [fused_external_product_full_param_1];
	ld.param.u64 	%rd65, [fused_external_product_full_param_2];
	ld.param.u64 	%rd66, [fused_external_product_full_param_3];
	ld.param.u64 	%rd67, [fused_external_product_full_param_4];
	ld.param.v2.u32 	{%r69, %r70}, [fused_external_product_full_param_7+56];
	ld.param.v2.u32 	{%r67, %r68}, [fused_external_product_full_param_7+48];
	cvta.to.global.u64 	%rd1, %rd67;
	cvta.to.global.u64 	%rd2, %rd66;
	cvta.to.global.u64 	%rd3, %rd65;
	mov.u32 	%r5, %ctaid.x;
	mov.u32 	%r197, %tid.x;
	mov.u32 	%r7, %ntid.x;
	shl.b32 	%r8, %r68, 4;
	mov.u32 	%r77, shared;
	add.s32 	%r9, %r77, %r8;
	setp.ge.u32 	%p1, %r197, %r68;
	@%p1 bra 	$L__BB2_3;
	mov.u32 	%r183, %r197;
$L__BB2_2:
	shl.b32 	%r78, %r183, 3;
	add.s32 	%r79, %r9, %r78;
	mov.b64 	%rd68, 0;
	st.shared.u64 	[%r79], %rd68;
	add.s32 	%r183, %r183, %r7;
	setp.lt.u32 	%p2, %r183, %r68;
	@%p2 bra 	$L__BB2_2;
$L__BB2_3:
	shl.b32 	%r81, %r68, 3;
	add.s32 	%r12, %r77, %r81;
	bar.sync 	0;
	shr.u32 	%r13, %r68, 1;
	add.s32 	%r83, %r7, %r13;
	add.s32 	%r14, %r83, -1;
	add.s32 	%r15, %r70, 1;
	max.u32 	%r16, %r15, 1;
	cvta.to.global.u64 	%rd5, %rd56;
	mov.b32 	%r184, 0;
$L__BB2_4:
	setp.eq.s32 	%p3, %r71, 0;
	@%p3 bra 	$L__BB2_80;
	mul.lo.s32 	%r85, %r184, %r68;
	mul.wide.u32 	%rd69, %r85, 8;
	add.s64 	%rd8, %rd5, %rd69;
	mul.lo.s32 	%r19, %r184, %r71;
	mov.b32 	%r185, 0;
$L__BB2_6:
	setp.ge.u32 	%p4, %r197, %r68;
	@%p4 bra 	$L__BB2_9;
	sub.s32 	%r86, %r185, %r71;
	mad.lo.s32 	%r87, %r86, %r67, 64;
	cvt.u64.u32 	%rd11, %r87;
	mov.u32 	%r186, %r197;
$L__BB2_8:
	mul.wide.u32 	%rd70, %r186, 8;
	add.s64 	%rd71, %rd8, %rd70;
	ld.global.nc.u64 	%rd72, [%rd71];
	cvt.u32.u64 	%r88, %rd11;
	shr.u64 	%rd73, %rd72, %r88;
	add.s64 	%rd74, %rd73, %rd63;
	and.b64  	%rd75, %rd74, %rd64;
	sub.s64 	%rd76, %rd75, %rd63;
	shr.s64 	%rd77, %rd76, 63;
	and.b64  	%rd78, %rd77, %rd59;
	add.s64 	%rd79, %rd78, %rd76;
	shl.b32 	%r89, %r186, 3;
	mov.u32 	%r90, shared;
	add.s32 	%r91, %r90, %r89;
	st.shared.u64 	[%r91], %rd79;
	add.s32 	%r186, %r186, %r7;
	setp.lt.u32 	%p5, %r186, %r68;
	@%p5 bra 	$L__BB2_8;
$L__BB2_9:
	setp.ge.u32 	%p6, %r197, %r68;
	add.s32 	%r23, %r185, 1;
	setp.ge.u32 	%p7, %r23, %r71;
	or.pred  	%p8, %p7, %p6;
	@%p8 bra 	$L__BB2_12;
	not.b32 	%r92, %r185;
	add.s32 	%r93, %r71, %r92;
	mul.lo.s32 	%r94, %r93, %r67;
	sub.s32 	%r95, 64, %r94;
	cvt.u64.u32 	%rd12, %r95;
	mov.u32 	%r187, %r197;
$L__BB2_11:
	mul.wide.u32 	%rd80, %r187, 8;
	add.s64 	%rd81, %rd8, %rd80;
	ld.global.nc.u64 	%rd82, [%rd81];
	cvt.u32.u64 	%r96, %rd12;
	shr.u64 	%rd83, %rd82, %r96;
	add.s64 	%rd84, %rd83, %rd63;
	and.b64  	%rd85, %rd84, %rd64;
	sub.s64 	%rd86, %rd85, %rd63;
	shr.s64 	%rd87, %rd86, 63;
	and.b64  	%rd88, %rd87, %rd59;
	add.s64 	%rd89, %rd88, %rd86;
	shl.b32 	%r97, %r187, 3;
	add.s32 	%r98, %r12, %r97;
	st.shared.u64 	[%r98], %rd89;
	add.s32 	%r187, %r187, %r7;
	setp.lt.u32 	%p9, %r187, %r68;
	@%p9 bra 	$L__BB2_11;
$L__BB2_12:
	setp.eq.s32 	%p10, %r69, 0;
	bar.sync 	0;
	@%p10 bra 	$L__BB2_19;
	div.u32 	%r100, %r14, %r7;
	max.u32 	%r26, %r100, 1;
	mov.b32 	%r188, 0;
$L__BB2_14:
	mov.u32 	%r27, %r188;
	setp.gt.u32 	%p11, %r7, %r14;
	add.s32 	%r188, %r27, 1;
	shr.u32 	%r29, %r68, %r188;
	@%p11 bra 	$L__BB2_18;
	shl.b32 	%r30, %r29, 1;
	mov.b32 	%r102, 1;
	shl.b32 	%r31, %r102, %r27;
	mov.b32 	%r189, 0;
$L__BB2_16:
	mad.lo.s32 	%r33, %r189, %r7, %r197;
	setp.ge.u32 	%p12, %r33, %r13;
	@%p12 bra 	$L__BB2_18;
	div.u32 	%r103, %r33, %r29;
	mul.lo.s32 	%r104, %r103, %r29;
	sub.s32 	%r105, %r33, %r104;
	mad.lo.s32 	%r106, %r30, %r103, %r105;
	add.s32 	%r107, %r103, %r31;
	mul.wide.u32 	%rd90, %r107, 8;
	add.s64 	%rd91, %rd2, %rd90;
	ld.global.nc.u64 	%rd92, [%rd91];
	add.s64 	%rd93, %rd1, %rd90;
	ld.global.nc.u64 	%rd94, [%rd93];
	shl.b32 	%r108, %r106, 3;
	mov.u32 	%r109, shared;
	add.s32 	%r110, %r109, %r108;
	ld.shared.u64 	%rd95, [%r110];
	shl.b32 	%r111, %r29, 3;
	add.s32 	%r112, %r110, %r111;
	ld.shared.u64 	%rd96, [%r112];
	mul.hi.u64 	%rd97, %rd96, %rd94;
	mul.lo.s64 	%rd98, %rd96, %rd92;
	mul.lo.s64 	%rd99, %rd97, %rd59;
	sub.s64 	%rd100, %rd98, %rd99;
	setp.lt.u64 	%p13, %rd100, %rd59;
	selp.b64 	%rd101, 0, %rd59, %p13;
	sub.s64 	%rd102, %rd100, %rd101;
	add.s64 	%rd103, %rd102, %rd95;
	setp.lt.u64 	%p14, %rd103, %rd59;
	selp.b64 	%rd104, 0, %rd59, %p14;
	sub.s64 	%rd105, %rd103, %rd104;
	setp.lt.u64 	%p15, %rd95, %rd102;
	selp.b64 	%rd106, %rd59, 0, %p15;
	sub.s64 	%rd107, %rd95, %rd102;
	add.s64 	%rd108, %rd107, %rd106;
	st.shared.u64 	[%r110], %rd105;
	st.shared.u64 	[%r112], %rd108;
	add.s32 	%r189, %r189, 1;
	setp.ne.s32 	%p16, %r189, %r26;
	@%p16 bra 	$L__BB2_16;
$L__BB2_18:
	bar.sync 	0;
	setp.ne.s32 	%p17, %r188, %r69;
	@%p17 bra 	$L__BB2_14;
$L__BB2_19:
	setp.ge.u32 	%p18, %r197, %r68;
	add.s32 	%r113, %r185, %r19;
	mad.lo.s32 	%r35, %r113, %r15, %r5;
	@%p18 bra 	$L__BB2_50;
	mul.lo.s32 	%r36, %r35, %r68;
	mov.u32 	%r190, %r197;
$L__BB2_21:
	shl.b32 	%r114, %r190, 3;
	mov.u32 	%r115, shared;
	add.s32 	%r38, %r115, %r114;
	ld.shared.u64 	%rd109, [%r38];
	add.s32 	%r116, %r190, %r36;
	mul.wide.u32 	%rd110, %r116, 8;
	add.s64 	%rd111, %rd3, %rd110;
	ld.global.nc.u64 	%rd112, [%rd111];
	mul.lo.s64 	%rd13, %rd112, %rd109;
	mul.hi.u64 	%rd14, %rd109, %rd112;
	setp.ne.s64 	%p19, %rd14, 0;
	@%p19 bra 	$L__BB2_36;
	or.b64  	%rd124, %rd13, %rd59;
	and.b64  	%rd125, %rd124, -4294967296;
	setp.ne.s64 	%p25, %rd125, 0;
	@%p25 bra 	$L__BB2_35;
	cvt.u32.u64 	%r129, %rd59;
	cvt.u32.u64 	%r130, %rd13;
	rem.u32 	%r131, %r130, %r129;
	cvt.u64.u32 	%rd207, %r131;
	bra.uni 	$L__BB2_49;
$L__BB2_24:
	setp.eq.s32 	%p49, %r69, 0;
	@%p49 bra 	$L__BB2_31;
	ld.param.u64 	%rd202, [fused_external_product_full_param_6];
	ld.param.u64 	%rd201, [fused_external_product_full_param_5];
	div.u32 	%r167, %r14, %r7;
	max.u32 	%r168, %r167, 1;
	neg.s32 	%r17, %r168;
	cvta.to.global.u64 	%rd6, %rd201;
	cvta.to.global.u64 	%rd7, %rd202;
	mov.b32 	%r194, 0;
$L__BB2_26:
	mov.u32 	%r55, %r194;
	setp.gt.u32 	%p50, %r7, %r14;
	add.s32 	%r194, %r55, 1;
	@%p50 bra 	$L__BB2_30;
	mov.b32 	%r169, -1;
	shl.b32 	%r170, %r169, %r55;
	not.b32 	%r57, %r170;
	mov.b32 	%r171, 2;
	shl.b32 	%r58, %r171, %r55;
	shr.u32 	%r59, %r68, %r194;
	mov.u32 	%r195, %r197;
	mov.u32 	%r196, %r17;
$L__BB2_28:
	setp.ge.u32 	%p51, %r195, %r13;
	@%p51 bra 	$L__BB2_30;
	shr.u32 	%r172, %r195, %r55;
	and.b32  	%r173, %r195, %r57;
	mad.lo.s32 	%r174, %r172, %r58, %r173;
	add.s32 	%r175, %r172, %r59;
	mul.wide.u32 	%rd170, %r175, 8;
	add.s64 	%rd171, %rd6, %rd170;
	ld.global.nc.u64 	%rd172, [%rd171];
	add.s64 	%rd173, %rd7, %rd170;
	ld.global.nc.u64 	%rd174, [%rd173];
	shl.b32 	%r176, %r174, 3;
	add.s32 	%r177, %r9, %r176;
	ld.shared.u64 	%rd175, [%r177];
	mov.b32 	%r178, 8;
	shl.b32 	%r179, %r178, %r55;
	add.s32 	%r180, %r177, %r179;
	ld.shared.u64 	%rd176, [%r180];
	add.s64 	%rd177, %rd176, %rd175;
	setp.lt.u64 	%p52, %rd177, %rd59;
	selp.b64 	%rd178, 0, %rd59, %p52;
	sub.s64 	%rd179, %rd177, %rd178;
	setp.lt.u64 	%p53, %rd175, %rd176;
	selp.b64 	%rd180, %rd59, 0, %p53;
	sub.s64 	%rd181, %rd175, %rd176;
	add.s64 	%rd182, %rd181, %rd180;
	mul.hi.u64 	%rd183, %rd182, %rd174;
	mul.lo.s64 	%rd184, %rd182, %rd172;
	mul.lo.s64 	%rd185, %rd183, %rd59;
	sub.s64 	%rd186, %rd184, %rd185;
	setp.lt.u64 	%p54, %rd186, %rd59;
	selp.b64 	%rd187, 0, %rd59, %p54;
	sub.s64 	%rd188, %rd186, %rd187;
	st.shared.u64 	[%r177], %rd179;
	st.shared.u64 	[%r180], %rd188;
	add.s32 	%r196, %r196, 1;
	setp.ne.s32 	%p55, %r196, 0;
	add.s32 	%r195, %r195, %r7;
	@%p55 bra 	$L__BB2_28;
$L__BB2_30:
	bar.sync 	0;
	setp.ne.s32 	%p56, %r194, %r69;
	@%p56 bra 	$L__BB2_26;
$L__BB2_31:
	setp.ge.u32 	%p57, %r197, %r68;
	mul.lo.s32 	%r64, %r68, %r5;
	@%p57 bra 	$L__BB2_34;
	ld.param.u64 	%rd200, [fused_external_product_full_param_0];
	cvta.to.global.u64 	%rd53, %rd200;
	cvt.u64.u32 	%rd54, %r64;
$L__BB2_33:
	shl.b32 	%r181, %r197, 3;
	add.s32 	%r182, %r9, %r181;
	ld.shared.u64 	%rd189, [%r182];
	mul.hi.u64 	%rd190, %rd189, %rd61;
	mul.lo.s64 	%rd191, %rd189, %rd60;
	mul.lo.s64 	%rd192, %rd190, %rd59;
	sub.s64 	%rd193, %rd191, %rd192;
	setp.lt.u64 	%p58, %rd193, %rd59;
	selp.b64 	%rd194, 0, %rd59, %p58;
	sub.s64 	%rd195, %rd193, %rd194;
	cvt.u64.u32 	%rd196, %r197;
	add.s64 	%rd197, %rd196, %rd54;
	shl.b64 	%rd198, %rd197, 3;
	add.s64 	%rd199, %rd53, %rd198;
	st.global.u64 	[%rd199], %rd195;
	add.s32 	%r197, %r197, %r7;
	setp.lt.u32 	%p59, %r197, %r68;
	@%p59 bra 	$L__BB2_33;
$L__BB2_34:
	ret;
$L__BB2_35:
	rem.u64 	%rd207, %rd13, %rd59;
	bra.uni 	$L__BB2_49;
$L__BB2_36:
	rem.u64 	%rd113, 4294967296, %rd59;
	mul.lo.s64 	%rd17, %rd113, %rd113;
	or.b64  	%rd114, %rd17, %rd59;
	and.b64  	%rd115, %rd114, -4294967296;
	setp.ne.s64 	%p20, %rd115, 0;
	@%p20 bra 	$L__BB2_38;
	cvt.u32.u64 	%r117, %rd59;
	cvt.u32.u64 	%r118, %rd17;
	rem.u32 	%r119, %r118, %r117;
	cvt.u64.u32 	%rd203, %r119;
	bra.uni 	$L__BB2_39;
$L__BB2_38:
	rem.u64 	%rd203, %rd17, %rd59;
$L__BB2_39:
	or.b64  	%rd116, %rd13, %rd59;
	and.b64  	%rd117, %rd116, -4294967296;
	setp.ne.s64 	%p21, %rd117, 0;
	@%p21 bra 	$L__BB2_41;
	cvt.u32.u64 	%r120, %rd59;
	cvt.u32.u64 	%r121, %rd13;
	rem.u32 	%r122, %r121, %r120;
	cvt.u64.u32 	%rd204, %r122;
	bra.uni 	$L__BB2_42;
$L__BB2_41:
	rem.u64 	%rd204, %rd13, %rd59;
$L__BB2_42:
	or.b64  	%rd118, %rd14, %rd59;
	and.b64  	%rd119, %rd118, -4294967296;
	setp.ne.s64 	%p22, %rd119, 0;
	@%p22 bra 	$L__BB2_44;
	cvt.u32.u64 	%r123, %rd59;
	cvt.u32.u64 	%r124, %rd14;
	rem.u32 	%r125, %r124, %r123;
	cvt.u64.u32 	%rd205, %r125;
	bra.uni 	$L__BB2_45;
$L__BB2_44:
	rem.u64 	%rd205, %rd14, %rd59;
$L__BB2_45:
	mul.lo.s64 	%rd27, %rd205, %rd203;
	or.b64  	%rd120, %rd27, %rd59;
	and.b64  	%rd121, %rd120, -4294967296;
	setp.ne.s64 	%p23, %rd121, 0;
	@%p23 bra 	$L__BB2_47;
	cvt.u32.u64 	%r126, %rd59;
	cvt.u32.u64 	%r127, %rd27;
	rem.u32 	%r128, %r127, %r126;
	cvt.u64.u32 	%rd206, %r128;
	bra.uni 	$L__BB2_48;
$L__BB2_47:
	rem.u64 	%rd206, %rd27, %rd59;
$L__BB2_48:
	add.s64 	%rd122, %rd206, %rd204;
	setp.lt.u64 	%p24, %rd122, %rd59;
	selp.b64 	%rd123, 0, %rd59, %p24;
	sub.s64 	%rd207, %rd122, %rd123;
$L__BB2_49:
	add.s32 	%r132, %r38, %r8;
	ld.shared.u64 	%rd126, [%r132];
	add.s64 	%rd127, %rd126, %rd207;
	setp.lt.u64 	%p26, %rd127, %rd59;
	selp.b64 	%rd128, 0, %rd59, %p26;
	sub.s64 	%rd129, %rd127, %rd128;
	st.shared.u64 	[%r132], %rd129;
	add.s32 	%r190, %r190, %r7;
	setp.lt.u32 	%p27, %r190, %r68;
	@%p27 bra 	$L__BB2_21;
$L__BB2_50:
	setp.ge.u32 	%p28, %r23, %r71;
	bar.sync 	0;
	@%p28 bra 	$L__BB2_79;
	setp.eq.s32 	%p29, %r69, 0;
	@%p29 bra 	$L__BB2_58;
	div.u32 	%r134, %r14, %r7;
	max.u32 	%r40, %r134, 1;
	mov.b32 	%r191, 0;
$L__BB2_53:
	mov.u32 	%r41, %r191;
	setp.gt.u32 	%p30, %r7, %r14;
	add.s32 	%r191, %r41, 1;
	shr.u32 	%r43, %r68, %r191;
	@%p30 bra 	$L__BB2_57;
	shl.b32 	%r44, %r43, 1;
	mov.b32 	%r136, 1;
	shl.b32 	%r45, %r136, %r41;
	mov.b32 	%r192, 0;
$L__BB2_55:
	mad.lo.s32 	%r47, %r192, %r7, %r197;
	setp.ge.u32 	%p31, %r47, %r13;
	@%p31 bra 	$L__BB2_57;
	div.u32 	%r137, %r47, %r43;
	mul.lo.s32 	%r138, %r137, %r43;
	sub.s32 	%r139, %r47, %r138;
	mad.lo.s32 	%r140, %r44, %r137, %r139;
	add.s32 	%r141, %r137, %r45;
	mul.wide.u32 	%rd130, %r141, 8;
	add.s64 	%rd131, %rd2, %rd130;
	ld.global.nc.u64 	%rd132, [%rd131];
	add.s64 	%rd133, %rd1, %rd130;
	ld.global.nc.u64 	%rd134, [%rd133];
	shl.b32 	%r142, %r140, 3;
	add.s32 	%r143, %r12, %r142;
	ld.shared.u64 	%rd135, [%r143];
	shl.b32 	%r144, %r43, 3;
	add.s32 	%r145, %r143, %r144;
	ld.shared.u64 	%rd136, [%r145];
	mul.hi.u64 	%rd137, %rd136, %rd134;
	mul.lo.s64 	%rd138, %rd136, %rd132;
	mul.lo.s64 	%rd139, %rd137, %rd59;
	sub.s64 	%rd140, %rd138, %rd139;
	setp.lt.u64 	%p32, %rd140, %rd59;
	selp.b64 	%rd141, 0, %rd59, %p32;
	sub.s64 	%rd142, %rd140, %rd141;
	add.s64 	%rd143, %rd142, %rd135;
	setp.lt.u64 	%p33, %rd143, %rd59;
	selp.b64 	%rd144, 0, %rd59, %p33;
	sub.s64 	%rd145, %rd143, %rd144;
	setp.lt.u64 	%p34, %rd135, %rd142;
	selp.b64 	%rd146, %rd59, 0, %p34;
	sub.s64 	%rd147, %rd135, %rd142;
	add.s64 	%rd148, %rd147, %rd146;
	st.shared.u64 	[%r143], %rd145;
	st.shared.u64 	[%r145], %rd148;
	add.s32 	%r192, %r192, 1;
	setp.ne.s32 	%p35, %r192, %r40;
	@%p35 bra 	$L__BB2_55;
$L__BB2_57:
	bar.sync 	0;
	setp.ne.s32 	%p36, %r191, %r69;
	@%p36 bra 	$L__BB2_53;
$L__BB2_58:
	setp.ge.u32 	%p37, %r197, %r68;
	add.s32 	%r49, %r35, %r15;
	@%p37 bra 	$L__BB2_78;
	mul.lo.s32 	%r50, %r49, %r68;
	mov.u32 	%r193, %r197;
$L__BB2_60:
	shl.b32 	%r146, %r193, 3;
	add.s32 	%r147, %r12, %r146;
	ld.shared.u64 	%rd149, [%r147];
	add.s32 	%r148, %r193, %r50;
	mul.wide.u32 	%rd150, %r148, 8;
	add.s64 	%rd151, %rd3, %rd150;
	ld.global.nc.u64 	%rd152, [%rd151];
	mul.lo.s64 	%rd33, %rd152, %rd149;
	mul.hi.u64 	%rd34, %rd149, %rd152;
	setp.ne.s64 	%p38, %rd34, 0;
	@%p38 bra 	$L__BB2_64;
	or.b64  	%rd164, %rd33, %rd59;
	and.b64  	%rd165, %rd164, -4294967296;
	setp.ne.s64 	%p44, %rd165, 0;
	@%p44 bra 	$L__BB2_63;
	cvt.u32.u64 	%r161, %rd59;
	cvt.u32.u64 	%r162, %rd33;
	rem.u32 	%r163, %r162, %r161;
	cvt.u64.u32 	%rd212, %r163;
	bra.uni 	$L__BB2_77;
$L__BB2_63:
	rem.u64 	%rd212, %rd33, %rd59;
	bra.uni 	$L__BB2_77;
$L__BB2_64:
	rem.u64 	%rd153, 4294967296, %rd59;
	mul.lo.s64 	%rd37, %rd153, %rd153;
	or.b64  	%rd154, %rd37, %rd59;
	and.b64  	%rd155, %rd154, -4294967296;
	setp.ne.s64 	%p39, %rd155, 0;
	@%p39 bra 	$L__BB2_66;
	cvt.u32.u64 	%r149, %rd59;
	cvt.u32.u64 	%r150, %rd37;
	rem.u32 	%r151, %r150, %r149;
	cvt.u64.u32 	%rd208, %r151;
	bra.uni 	$L__BB2_67;
$L__BB2_66:
	rem.u64 	%rd208, %rd37, %rd59;
$L__BB2_67:
	or.b64  	%rd156, %rd33, %rd59;
	and.b64  	%rd157, %rd156, -4294967296;
	setp.ne.s64 	%p40, %rd157, 0;
	@%p40 bra 	$L__BB2_69;
	cvt.u32.u64 	%r152, %rd59;
	cvt.u32.u64 	%r153, %rd33;
	rem.u32 	%r154, %r153, %r152;
	cvt.u64.u32 	%rd209, %r154;
	bra.uni 	$L__BB2_70;
$L__BB2_69:
	rem.u64 	%rd209, %rd33, %rd59;
$L__BB2_70:
	or.b64  	%rd158, %rd34, %rd59;
	and.b64  	%rd159, %rd158, -4294967296;
	setp.ne.s64 	%p41, %rd159, 0;
	@%p41 bra 	$L__BB2_72;
	cvt.u32.u64 	%r155, %rd59;
	cvt.u32.u64 	%r156, %rd34;
	rem.u32 	%r157, %r156, %r155;
	cvt.u64.u32 	%rd210, %r157;
	bra.uni 	$L__BB2_73;
$L__BB2_72:
	rem.u64 	%rd210, %rd34, %rd59;
$L__BB2_73:
	mul.lo.s64 	%rd47, %rd210, %rd208;
	or.b64  	%rd160, %rd47, %rd59;
	and.b64  	%rd161, %rd160, -4294967296;
	setp.ne.s64 	%p42, %rd161, 0;
	@%p42 bra 	$L__BB2_75;
	cvt.u32.u64 	%r158, %rd59;
	cvt.u32.u64 	%r159, %rd47;
	rem.u32 	%r160, %r159, %r158;
	cvt.u64.u32 	%rd211, %r160;
	bra.uni 	$L__BB2_76;
$L__BB2_75:
	rem.u64 	%rd211, %rd47, %rd59;
$L__BB2_76:
	add.s64 	%rd162, %rd211, %rd209;
	setp.lt.u64 	%p43, %rd162, %rd59;
	selp.b64 	%rd163, 0, %rd59, %p43;
	sub.s64 	%rd212, %rd162, %rd163;
$L__BB2_77:
	shl.b32 	%r164, %r193, 3;
	add.s32 	%r165, %r9, %r164;
	ld.shared.u64 	%rd166, [%r165];
	add.s64 	%rd167, %rd166, %rd212;
	setp.lt.u64 	%p45, %rd167, %rd59;
	selp.b64 	%rd168, 0, %rd59, %p45;
	sub.s64 	%rd169, %rd167, %rd168;
	st.shared.u64 	[%r165], %rd169;
	add.s32 	%r193, %r193, %r7;
	setp.lt.u32 	%p46, %r193, %r68;
	@%p46 bra 	$L__BB2_60;
$L__BB2_78:
	bar.sync 	0;
$L__BB2_79:
	add.s32 	%r185, %r185, 2;
	setp.lt.u32 	%p47, %r185, %r71;
	@%p47 bra 	$L__BB2_6;
$L__BB2_80:
	add.s32 	%r184, %r184, 1;
	setp.eq.s32 	%p48, %r184, %r16;
	@%p48 bra 	$L__BB2_24;
	bra.uni 	$L__BB2_4;

}
	// .globl	fused_cmux_rotate
.visible .entry fused_cmux_rotate(
	.param .u64 .ptr .align 1 fused_cmux_rotate_param_0,
	.param .u64 .ptr .align 1 fused_cmux_rotate_param_1,
	.param .u32 fused_cmux_rotate_param_2,
	.param .u64 .ptr .align 1 fused_cmux_rotate_param_3,
	.param .u64 .ptr .align 1 fused_cmux_rotate_param_4,
	.param .u64 .ptr .align 1 fused_cmux_rotate_param_5,
	.param .u64 .ptr .align 1 fused_cmux_rotate_param_6,
	.param .align 8 .b8 fused_cmux_rotate_param_7[72]
)
{
	.reg .pred 	%p<51>;
	.reg .b16 	%rs<18>;
	.reg .b32 	%r<170>;
	.reg .b64 	%rd<145>;

	ld.param.u32 	%r69, [fused_cmux_rotate_param_7+64];
	ld.param.u64 	%rd40, [fused_cmux_rotate_param_7+40];
	ld.param.u64 	%rd39, [fused_cmux_rotate_param_7+32];
	ld.param.u64 	%rd37, [fused_cmux_rotate_param_7+16];
	ld.param.u64 	%rd36, [fused_cmux_rotate_param_7+8];
	ld.param.u64 	%rd35, [fused_cmux_rotate_param_7];
	ld.param.u64 	%rd41, [fused_cmux_rotate_param_0];
	ld.param.u64 	%rd30, [fused_cmux_rotate_param_1];
	ld.param.u32 	%r64, [fused_cmux_rotate_param_2];
	ld.param.u64 	%rd31, [fused_cmux_rotate_param_3];
	ld.param.u64 	%rd32, [fused_cmux_rotate_param_4];
	ld.param.u64 	%rd33, [fused_cmux_rotate_param_5];
	ld.param.u64 	%rd34, [fused_cmux_rotate_param_6];
	ld.param.v2.u32 	{%r67, %r68}, [fused_cmux_rotate_param_7+56];
	ld.param.v2.u32 	{%r65, %r66}, [fused_cmux_rotate_param_7+48];
	cvta.to.global.u64 	%rd1, %rd41;
	mov.u32 	%r5, %ctaid.x;
	mov.u32 	%r169, %tid.x;
	mov.u32 	%r7, %ntid.x;
	shl.b32 	%r8, %r66, 4;
	mul.lo.s32 	%r9, %r66, 24;
	setp.ge.u32 	%p1, %r169, %r66;
	@%p1 bra 	$L__BB3_3;
	mul.lo.s32 	%r10, %r66, %r5;
	mov.u32 	%r154, %r169;
$L__BB3_2:
	add.s32 	%r75, %r154, %r10;
	mul.wide.u32 	%rd42, %r75, 8;
	add.s64 	%rd43, %rd1, %rd42;
	ld.global.u64 	%rd44, [%rd43];
	shl.b32 	%r76, %r154, 3;
	mov.u32 	%r77, shared;
	add.s32 	%r78, %r77, %r76;
	st.shared.u64 	[%r78], %rd44;
	add.s32 	%r79, %r78, %r9;
	mov.b64 	%rd45, 0;
	st.shared.u64 	[%r79], %rd45;
	add.s32 	%r154, %r154, %r7;
	setp.lt.u32 	%p2, %r154, %r66;
	@%p2 bra 	$L__BB3_2;
$L__BB3_3:
	bar.sync 	0;
	setp.eq.s32 	%p3, %r64, 0;
	@%p3 bra 	$L__BB3_43;
	shl.b32 	%r81, %r66, 3;
	mov.u32 	%r82, shared;
	add.s32 	%r13, %r82, %r81;
	add.s32 	%r14, %r82, %r8;
	shl.b32 	%r83, %r66, 1;
	rem.s32 	%r84, %r64, %r83;
	add.s32 	%r85, %r84, %r83;
	rem.u32 	%r15, %r85, %r83;
	shr.u32 	%r16, %r66, 1;
	add.s32 	%r86, %r7, %r16;
	add.s32 	%r17, %r86, -1;
	add.s32 	%r18, %r68, 1;
	max.u32 	%r19, %r18, 1;
	cvta.to.global.u64 	%rd3, %rd30;
	cvta.to.global.u64 	%rd4, %rd31;
	cvta.to.global.u64 	%rd5, %rd32;
	mov.b32 	%r155, 0;
$L__BB3_5:
	setp.ge.u32 	%p4, %r169, %r66;
	mul.lo.s32 	%r87, %r155, %r66;
	mul.wide.u32 	%rd46, %r87, 8;
	add.s64 	%rd8, %rd1, %rd46;
	@%p4 bra 	$L__BB3_13;
	mov.u32 	%r156, %r169;
$L__BB3_7:
	sub.s32 	%r159, %r156, %r15;
	setp.gt.s32 	%p5, %r159, -1;
	mov.b16 	%rs16, 0;
	@%p5 bra 	$L__BB3_10;
	mov.b16 	%rs16, 0;
$L__BB3_9:
	add.s32 	%r159, %r159, %r66;
	xor.b16  	%rs16, %rs16, 1;
	setp.lt.s32 	%p6, %r159, 0;
	@%p6 bra 	$L__BB3_9;
$L__BB3_10:
	setp.lt.s32 	%p7, %r159, %r66;
	@%p7 bra 	$L__BB3_12;
$L__BB3_11:
	sub.s32 	%r159, %r159, %r66;
	and.b16  	%rs13, %rs16, 255;
	setp.eq.s16 	%p8, %rs13, 0;
	selp.u16 	%rs16, 1, 0, %p8;
	setp.ge.s32 	%p9, %r159, %r66;
	@%p9 bra 	$L__BB3_11;
$L__BB3_12:
	mul.wide.s32 	%rd47, %r159, 8;
	add.s64 	%rd48, %rd8, %rd47;
	ld.global.u64 	%rd49, [%rd48];
	and.b16  	%rs14, %rs16, 255;
	setp.eq.s16 	%p10, %rs14, 0;
	setp.eq.s64 	%p11, %rd49, 0;
	sub.s64 	%rd50, %rd35, %rd49;
	selp.b64 	%rd51, 0, %rd50, %p11;
	selp.b64 	%rd52, %rd49, %rd51, %p10;
	shl.b32 	%r88, %r156, 3;
	add.s32 	%r89, %r13, %r88;
	st.shared.u64 	[%r89], %rd52;
	add.s32 	%r156, %r156, %r7;
	setp.lt.u32 	%p12, %r156, %r66;
	@%p12 bra 	$L__BB3_7;
$L__BB3_13:
	bar.sync 	0;
	@%p4 bra 	$L__BB3_16;
	mov.u32 	%r160, %r169;
$L__BB3_15:
	shl.b32 	%r90, %r160, 3;
	add.s32 	%r91, %r13, %r90;
	ld.shared.u64 	%rd53, [%r91];
	mul.wide.u32 	%rd54, %r160, 8;
	add.s64 	%rd55, %rd8, %rd54;
	ld.global.u64 	%rd56, [%rd55];
	setp.lt.u64 	%p14, %rd53, %rd56;
	selp.b64 	%rd57, %rd35, 0, %p14;
	sub.s64 	%rd58, %rd53, %rd56;
	add.s64 	%rd59, %rd58, %rd57;
	add.s32 	%r92, %r14, %r90;
	st.shared.u64 	[%r92], %rd59;
	add.s32 	%r160, %r160, %r7;
	setp.lt.u32 	%p15, %r160, %r66;
	@%p15 bra 	$L__BB3_15;
$L__BB3_16:
	setp.eq.s32 	%p16, %r69, 0;
	bar.sync 	0;
	@%p16 bra 	$L__BB3_60;
	mov.b32 	%r161, 0;
$L__BB3_18:
	setp.ge.u32 	%p17, %r169, %r66;
	@%p17 bra 	$L__BB3_21;
	sub.s32 	%r94, %r161, %r69;
	mad.lo.s32 	%r95, %r94, %r65, 64;
	cvt.u64.u32 	%rd9, %r95;
	mov.u32 	%r162, %r169;
$L__BB3_20:
	shl.b32 	%r96, %r162, 3;
	add.s32 	%r97, %r14, %r96;
	ld.shared.u64 	%rd60, [%r97];
	cvt.u32.u64 	%r98, %rd9;
	shr.u64 	%rd61, %rd60, %r98;
	add.s64 	%rd62, %rd61, %rd39;
	and.b64  	%rd63, %rd62, %rd40;
	sub.s64 	%rd64, %rd63, %rd39;
	shr.s64 	%rd65, %rd64, 63;
	and.b64  	%rd66, %rd65, %rd35;
	add.s64 	%rd67, %rd66, %rd64;
	add.s32 	%r99, %r13, %r96;
	st.shared.u64 	[%r99], %rd67;
	add.s32 	%r162, %r162, %r7;
	setp.lt.u32 	%p18, %r162, %r66;
	@%p18 bra 	$L__BB3_20;
$L__BB3_21:
	setp.eq.s32 	%p19, %r67, 0;
	bar.sync 	0;
	@%p19 bra 	$L__BB3_28;
	div.u32 	%r101, %r17, %r7;
	max.u32 	%r37, %r101, 1;
	mov.b32 	%r163, 0;
$L__BB3_23:
	mov.u32 	%r38, %r163;
	setp.gt.u32 	%p20, %r7, %r17;
	add.s32 	%r163, %r38, 1;
	shr.u32 	%r40, %r66, %r163;
	@%p20 bra 	$L__BB3_27;
	shl.b32 	%r41, %r40, 1;
	mov.b32 	%r103, 1;
	shl.b32 	%r42, %r103, %r38;
	mov.b32 	%r164, 0;
$L__BB3_25:
	mad.lo.s32 	%r44, %r164, %r7, %r169;
	setp.ge.u32 	%p21, %r44, %r16;
	@%p21 bra 	$L__BB3_27;
	div.u32 	%r104, %r44, %r40;
	mul.lo.s32 	%r105, %r104, %r40;
	sub.s32 	%r106, %r44, %r105;
	mad.lo.s32 	%r107, %r41, %r104, %r106;
	add.s32 	%r108, %r104, %r42;
	mul.wide.u32 	%rd68, %r108, 8;
	add.s64 	%rd69, %rd4, %rd68;
	ld.global.nc.u64 	%rd70, [%rd69];
	add.s64 	%rd71, %rd5, %rd68;
	ld.global.nc.u64 	%rd72, [%rd71];
	shl.b32 	%r109, %r107, 3;
	add.s32 	%r110, %r13, %r109;
	ld.shared.u64 	%rd73, [%r110];
	shl.b32 	%r111, %r40, 3;
	add.s32 	%r112, %r110, %r111;
	ld.shared.u64 	%rd74, [%r112];
	mul.hi.u64 	%rd75, %rd74, %rd72;
	mul.lo.s64 	%rd76, %rd74, %rd70;
	mul.lo.s64 	%rd77, %rd75, %rd35;
	sub.s64 	%rd78, %rd76, %rd77;
	setp.lt.u64 	%p22, %rd78, %rd35;
	selp.b64 	%rd79, 0, %rd35, %p22;
	sub.s64 	%rd80, %rd78, %rd79;
	add.s64 	%rd81, %rd80, %rd73;
	setp.lt.u64 	%p23, %rd81, %rd35;
	selp.b64 	%rd82, 0, %rd35, %p23;
	sub.s64 	%rd83, %rd81, %rd82;
	setp.lt.u64 	%p24, %rd73, %rd80;
	selp.b64 	%rd84, %rd35, 0, %p24;
	sub.s64 	%rd85, %rd73, %rd80;
	add.s64 	%rd86, %rd85, %rd84;
	st.shared.u64 	[%r110], %rd83;
	st.shared.u64 	[%r112], %rd86;
	add.s32 	%r164, %r164, 1;
	setp.ne.s32 	%p25, %r164, %r37;
	@%p25 bra 	$L__BB3_25;
$L__BB3_27:
	bar.sync 	0;
	setp.ne.s32 	%p26, %r163, %r67;
	@%p26 bra 	$L__BB3_23;
$L__BB3_28:
	@%p17 bra 	$L__BB3_59;
	mad.lo.s32 	%r113, %r155, %r69, %r161;
	mad.lo.s32 	%r114, %r113, %r18, %r5;
	mul.lo.s32 	%r46, %r114, %r66;
	mov.u32 	%r165, %r169;
$L__BB3_30:
	shl.b32 	%r115, %r165, 3;
	add.s32 	%r48, %r13, %r115;
	ld.shared.u64 	%rd87, [%r48];
	add.s32 	%r116, %r165, %r46;
	mul.wide.u32 	%rd88, %r116, 8;
	add.s64 	%rd89, %rd3, %rd88;
	ld.global.nc.u64 	%rd90, [%rd89];
	mul.lo.s64 	%rd10, %rd90, %rd87;
	mul.hi.u64 	%rd11, %rd87, %rd90;
	setp.ne.s64 	%p28, %rd11, 0;
	@%p28 bra 	$L__BB3_45;
	or.b64  	%rd102, %rd10, %rd35;
	and.b64  	%rd103, %rd102, -4294967296;
	setp.ne.s64 	%p34, %rd103, 0;
	@%p34 bra 	$L__BB3_44;
	cvt.u32.u64 	%r129, %rd35;
	cvt.u32.u64 	%r130, %rd10;
	rem.u32 	%r131, %r130, %r129;
	cvt.u64.u32 	%rd144, %r131;
	bra.uni 	$L__BB3_58;
$L__BB3_33:
	mov.u32 	%r133, shared;
	mad.lo.s32 	%r20, %r66, 24, %r133;
	setp.eq.s32 	%p39, %r67, 0;
	@%p39 bra 	$L__BB3_40;
	div.u32 	%r135, %r17, %r7;
	max.u32 	%r136, %r135, 1;
	neg.s32 	%r21, %r136;
	cvta.to.global.u64 	%rd6, %rd33;
	cvta.to.global.u64 	%rd7, %rd34;
	mov.b32 	%r166, 0;
$L__BB3_35:
	mov.u32 	%r53, %r166;
	setp.gt.u32 	%p40, %r7, %r17;
	add.s32 	%r166, %r53, 1;
	@%p40 bra 	$L__BB3_39;
	mov.b32 	%r137, -1;
	shl.b32 	%r138, %r137, %r53;
	not.b32 	%r55, %r138;
	mov.b32 	%r139, 2;
	shl.b32 	%r56, %r139, %r53;
	shr.u32 	%r57, %r66, %r166;
	mov.u32 	%r167, %r169;
	mov.u32 	%r168, %r21;
$L__BB3_37:
	setp.ge.u32 	%p41, %r167, %r16;
	@%p41 bra 	$L__BB3_39;
	shr.u32 	%r140, %r167, %r53;
	and.b32  	%r141, %r167, %r55;
	mad.lo.s32 	%r142, %r140, %r56, %r141;
	add.s32 	%r143, %r140, %r57;
	mul.wide.u32 	%rd108, %r143, 8;
	add.s64 	%rd109, %rd6, %rd108;
	ld.global.nc.u64 	%rd110, [%rd109];
	add.s64 	%rd111, %rd7, %rd108;
	ld.global.nc.u64 	%rd112, [%rd111];
	shl.b32 	%r144, %r142, 3;
	add.s32 	%r145, %r20, %r144;
	ld.shared.u64 	%rd113, [%r145];
	mov.b32 	%r146, 8;
	shl.b32 	%r147, %r146, %r53;
	add.s32 	%r148, %r145, %r147;
	ld.shared.u64 	%rd114, [%r148];
	add.s64 	%rd115, %rd114, %rd113;
	setp.lt.u64 	%p42, %rd115, %rd35;
	selp.b64 	%rd116, 0, %rd35, %p42;
	sub.s64 	%rd117, %rd115, %rd116;
	setp.lt.u64 	%p43, %rd113, %rd114;
	selp.b64 	%rd118, %rd35, 0, %p43;
	sub.s64 	%rd119, %rd113, %rd114;
	add.s64 	%rd120, %rd119, %rd118;
	mul.hi.u64 	%rd121, %rd120, %rd112;
	mul.lo.s64 	%rd122, %rd120, %rd110;
	mul.lo.s64 	%rd123, %rd121, %rd35;
	sub.s64 	%rd124, %rd122, %rd123;
	setp.lt.u64 	%p44, %rd124, %rd35;
	selp.b64 	%rd125, 0, %rd35, %p44;
	sub.s64 	%rd126, %rd124, %rd125;
	st.shared.u64 	[%r145], %rd117;
	st.shared.u64 	[%r148], %rd126;
	add.s32 	%r168, %r168, 1;
	setp.ne.s32 	%p45, %r168, 0;
	add.s32 	%r167, %r167, %r7;
	@%p45 bra 	$L__BB3_37;
$L__BB3_39:
	bar.sync 	0;
	setp.eq.s32 	%p46, %r166, %r67;
	@%p46 bra 	$L__BB3_40;
	bra.uni 	$L__BB3_35;
$L__BB3_40:
	setp.ge.u32 	%p47, %r169, %r66;
	@%p47 bra 	$L__BB3_43;
	mul.lo.s32 	%r52, %r66, %r5;
$L__BB3_42:
	shl.b32 	%r149, %r169, 3;
	add.s32 	%r150, %r20, %r149;
	ld.shared.u64 	%rd127, [%r150];
	mul.hi.u64 	%rd128, %rd127, %rd37;
	mul.lo.s64 	%rd129, %rd127, %rd36;
	mul.lo.s64 	%rd130, %rd128, %rd35;
	sub.s64 	%rd131, %rd129, %rd130;
	setp.lt.u64 	%p48, %rd131, %rd35;
	selp.b64 	%rd132, 0, %rd35, %p48;
	sub.s64 	%rd133, %rd131, %rd132;
	add.s32 	%r152, %r133, %r149;
	ld.shared.u64 	%rd134, [%r152];
	add.s64 	%rd135, %rd133, %rd134;
	setp.lt.u64 	%p49, %rd135, %rd35;
	selp.b64 	%rd136, 0, %rd35, %p49;
	sub.s64 	%rd137, %rd135, %rd136;
	add.s32 	%r153, %r169, %r52;
	mul.wide.u32 	%rd138, %r153, 8;
	add.s64 	%rd139, %rd1, %rd138;
	st.global.u64 	[%rd139], %rd137;
	add.s32 	%r169, %r169, %r7;
	setp.lt.u32 	%p50, %r169, %r66;
	@%p50 bra 	$L__BB3_42;
$L__BB3_43:
	ret;
$L__BB3_44:
	rem.u64 	%rd144, %rd10, %rd35;
	bra.uni 	$L__BB3_58;
$L__BB3_45:
	rem.u64 	%rd91, 4294967296, %rd35;
	mul.lo.s64 	%rd14, %rd91, %rd91;
	or.b64  	%rd92, %rd14, %rd35;
	and.b64  	%rd93, %rd92, -4294967296;
	setp.ne.s64 	%p29, %rd93, 0;
	@%p29 bra 	$L__BB3_47;
	cvt.u32.u64 	%r117, %rd35;
	cvt.u32.u64 	%r118, %rd14;
	rem.u32 	%r119, %r118, %r117;
	cvt.u64.u32 	%rd140, %r119;
	bra.uni 	$L__BB3_48;
$L__BB3_47:
	rem.u64 	%rd140, %rd14, %rd35;
$L__BB3_48:
	or.b64  	%rd94, %rd10, %rd35;
	and.b64  	%rd95, %rd94, -4294967296;
	setp.ne.s64 	%p30, %rd95, 0;
	@%p30 bra 	$L__BB3_50;
	cvt.u32.u64 	%r120, %rd35;
	cvt.u32.u64 	%r121, %rd10;
	rem.u32 	%r122, %r121, %r120;
	cvt.u64.u32 	%rd141, %r122;
	bra.uni 	$L__BB3_51;
$L__BB3_50:
	rem.u64 	%rd141, %rd10, %rd35;
$L__BB3_51:
	or.b64  	%rd96, %rd11, %rd35;
	and.b64  	%rd97, %rd96, -4294967296;
	setp.ne.s64 	%p31, %rd97, 0;
	@%p31 bra 	$L__BB3_53;
	cvt.u32.u64 	%r123, %rd35;
	cvt.u32.u64 	%r124, %rd11;
	rem.u32 	%r125, %r124, %r123;
	cvt.u64.u32 	%rd142, %r125;
	bra.uni 	$L__BB3_54;
$L__BB3_53:
	rem.u64 	%rd142, %rd11, %rd35;
$L__BB3_54:
	mul.lo.s64 	%rd24, %rd142, %rd140;
	or.b64  	%rd98, %rd24, %rd35;
	and.b64  	%rd99, %rd98, -4294967296;
	setp.ne.s64 	%p32, %rd99, 0;
	@%p32 bra 	$L__BB3_56;
	cvt.u32.u64 	%r126, %rd35;
	cvt.u32.u64 	%r127, %rd24;
	rem.u32 	%r128, %r127, %r126;
	cvt.u64.u32 	%rd143, %r128;
	bra.uni 	$L__BB3_57;
$L__BB3_56:
	rem.u64 	%rd143, %rd24, %rd35;
$L__BB3_57:
	add.s64 	%rd100, %rd143, %rd141;
	setp.lt.u64 	%p33, %rd100, %rd35;
	selp.b64 	%rd101, 0, %rd35, %p33;
	sub.s64 	%rd144, %rd100, %rd101;
$L__BB3_58:
	add.s32 	%r132, %r48, %r8;
	ld.shared.u64 	%rd104, [%r132];
	add.s64 	%rd105, %rd104, %rd144;
	setp.lt.u64 	%p35, %rd105, %rd35;
	selp.b64 	%rd106, 0, %rd35, %p35;
	sub.s64 	%rd107, %rd105, %rd106;
	st.shared.u64 	[%r132], %rd107;
	add.s32 	%r165, %r165, %r7;
	setp.lt.u32 	%p36, %r165, %r66;
	@%p36 bra 	$L__BB3_30;
$L__BB3_59:
	bar.sync 	0;
	add.s32 	%r161, %r161, 1;
	setp.ne.s32 	%p37, %r161, %r69;
	@%p37 bra 	$L__BB3_18;
$L__BB3_60:
	add.s32 	%r155, %r155, 1;
	setp.eq.s32 	%p38, %r155, %r19;
	@%p38 bra 	$L__BB3_33;
	bra.uni 	$L__BB3_5;

}


// ===== COMPILED SASS (sm_100) =====

	.target	sm_100

	.elftype	@"ET_EXEC"


//--------------------- .note.nv.tkinfo           --------------------------
	.section	.note.nv.tkinfo,"",@"SHT_NOTE"
	.sectionflags	@"SHF_NOTE_NV_TKINFO"
	.tkinfo
        /*0018*/ 	.word	0x00000002
        /*0030*/ 	.string	""
        /*0030*/ 	.string	"ptxas"
        /*0030*/ 	.string	"Cuda compilation tools, release 13.0, V13.0.88"
        /*0030*/ 	.string	"Build cuda_13.0.r13.0/compiler.36424714_0"
        /*0030*/ 	.string	"-arch sm_100 -m 64 "



//--------------------- .note.nv.cuinfo           --------------------------
	.section	.note.nv.cuinfo,"",@"SHT_NOTE"
	.sectionflags	@"SHF_NOTE_NV_CUINFO"
        /*0018*/ 	.short	0x0002
        /*001a*/ 	.short	0x0064
        /*001c*/ 	.short	0x0082
	.zero		2


//--------------------- .nv.info                  --------------------------
	.section	.nv.info,"",@"SHT_CUDA_INFO"
	.align	4


	//----- nvinfo : EIATTR_REGCOUNT
	.align		4
        /*0000*/ 	.byte	0x04, 0x2f
        /*0002*/ 	.short	(.L_1 - .L_0)
	.align		4
.L_0:
        /*0004*/ 	.word	index@(fused_decompose_ntt)
        /*0008*/ 	.word	0x0000001d


	//----- nvinfo : EIATTR_FRAME_SIZE
	.align		4
.L_1:
        /*000c*/ 	.byte	0x04, 0x11
        /*000e*/ 	.short	(.L_3 - .L_2)
	.align		4
.L_2:
        /*0010*/ 	.word	index@(fused_decompose_ntt)
        /*0014*/ 	.word	0x00000000


	//----- nvinfo : EIATTR_REGCOUNT
	.align		4
.L_3:
        /*0018*/ 	.byte	0x04, 0x2f
        /*001a*/ 	.short	(.L_5 - .L_4)
	.align		4
.L_4:
        /*001c*/ 	.word	index@(fused_ntt_mac)
        /*0020*/ 	.word	0x00000022


	//----- nvinfo : EIATTR_FRAME_SIZE
	.align		4
.L_5:
        /*0024*/ 	.byte	0x04, 0x11
        /*0026*/ 	.short	(.L_7 - .L_6)
	.align		4
.L_6:
        /*0028*/ 	.word	index@($__internal_2_$__cuda_sm20_rem_u64)
        /*002c*/ 	.word	0x00000000


	//----- nvinfo : EIATTR_FRAME_SIZE
	.align		4
.L_7:
        /*0030*/ 	.byte	0x04, 0x11
        /*0032*/ 	.short	(.L_9 - .L_8)
	.align		4
.L_8:
        /*0034*/ 	.word	index@(fused_ntt_mac)
        /*0038*/ 	.word	0x00000000


	//----- nvinfo : EIATTR_REGCOUNT
	.align		4
.L_9:
        /*003c*/ 	.byte	0x04, 0x2f
        /*003e*/ 	.short	(.L_11 - .L_10)
	.align		4
.L_10:
        /*0040*/ 	.word	index@(fused_external_product_full)
        /*0044*/ 	.word	0x00000020


	//----- nvinfo : EIATTR_FRAME_SIZE
	.align		4
.L_11:
        /*0048*/ 	.byte	0x04, 0x11
        /*004a*/ 	.short	(.L_13 - .L_12)
	.align		4
.L_12:
        /*004c*/ 	.word	index@($__internal_1_$__cuda_sm20_rem_u64)
        /*0050*/ 	.word	0x00000000


	//----- nvinfo : EIATTR_FRAME_SIZE
	.align		4
.L_13:
        /*0054*/ 	.byte	0x04, 0x11
        /*0056*/ 	.short	(.L_15 - .L_14)
	.align		4
.L_14:
        /*0058*/ 	.word	index@(fused_external_product_full)
        /*005c*/ 	.word	0x00000000


	//----- nvinfo : EIATTR_REGCOUNT
	.align		4
.L_15:
        /*0060*/ 	.byte	0x04, 0x2f
        /*0062*/ 	.short	(.L_17 - .L_16)
	.align		4
.L_16:
        /*0064*/ 	.word	index@(fused_cmux_rotate)
        /*0068*/ 	.word	0x00000020


	//----- nvinfo : EIATTR_FRAME_SIZE
	.align		4
.L_17:
        /*006c*/ 	.byte	0x04, 0x11
        /*006e*/ 	.short	(.L_19 - .L_18)
	.align		4
.L_18:
        /*0070*/ 	.word	index@($__internal_0_$__cuda_sm20_rem_u64)
        /*0074*/ 	.word	0x00000000


	//----- nvinfo : EIATTR_FRAME_SIZE
	.align		4
.L_19:
        /*0078*/ 	.byte	0x04, 0x11
        /*007a*/ 	.short	(.L_21 - .L_20)
	.align		4
.L_20:
        /*007c*/ 	.word	index@(fused_cmux_rotate)
        /*0080*/ 	.word	0x00000000


	//----- nvinfo : EIATTR_MIN_STACK_SIZE
	.align		4
.L_21:
        /*0084*/ 	.byte	0x04, 0x12
        /*0086*/ 	.short	(.L_23 - .L_22)
	.align		4
.L_22:
        /*0088*/ 	.word	index@(fused_cmux_rotate)
        /*008c*/ 	.word	0x00000000


	//----- nvinfo : EIATTR_MIN_STACK_SIZE
	.align		4
.L_23:
        /*0090*/ 	.byte	0x04, 0x12
        /*0092*/ 	.short	(.L_25 - .L_24)
	.align		4
.L_24:
        /*0094*/ 	.word	index@(fused_external_product_full)
        /*0098*/ 	.word	0x00000000


	//----- nvinfo : EIATTR_MIN_STACK_SIZE
	.align		4
.L_25:
        /*009c*/ 	.byte	0x04, 0x12
        /*009e*/ 	.short	(.L_27 - .L_26)
	.align		4
.L_26:
        /*00a0*/ 	.word	index@(fused_ntt_mac)
        /*00a4*/ 	.word	0x00000000


	//----- nvinfo : EIATTR_MIN_STACK_SIZE
	.align		4
.L_27:
        /*00a8*/ 	.byte	0x04, 0x12
        /*00aa*/ 	.short	(.L_29 - .L_28)
	.align		4
.L_28:
        /*00ac*/ 	.word	index@(fused_decompose_ntt)
        /*00b0*/ 	.word	0x00000000
.L_29:


//--------------------- .nv.compat                --------------------------
	.section	.nv.compat,"",@"SHT_CUDA_COMPAT_INFO"
	.align	4
        /*0000*/ 	.byte	0x02, 0x09, 0x00, 0x00, 0x02, 0x02, 0x01, 0x00, 0x02, 0x05, 0x05, 0x00, 0x03, 0x07, 0x01, 0x01
        /*0010*/ 	.byte	0x02, 0x03, 0x00, 0x00, 0x02, 0x06, 0x01, 0x00, 0x04, 0x0b, 0x08, 0x00, 0x09, 0x00, 0x00, 0x00
        /*0020*/ 	.byte	0x00, 0x00, 0x00, 0x00


//--------------------- .nv.info.fused_cmux_rotate --------------------------
	.section	.nv.info.fused_cmux_rotate,"",@"SHT_CUDA_INFO"
	.sectionflags	@""
	.align	4


	//----- nvinfo : EIATTR_CUDA_API_VERSION
	.align		4
        /*0000*/ 	.byte	0x04, 0x37
        /*0002*/ 	.short	(.L_31 - .L_30)
.L_30:
        /*0004*/ 	.word	0x00000082


	//----- nvinfo : EIATTR_KPARAM_INFO
	.align		4
.L_31:
        /*0008*/ 	.byte	0x04, 0x17
        /*000a*/ 	.short	(.L_33 - .L_32)
.L_32:
        /*000c*/ 	.word	0x00000000
        /*0010*/ 	.short	0x0007
        /*0012*/ 	.short	0x0038
        /*0014*/ 	.byte	0x00, 0xf0, 0x21, 0x01


	//----- nvinfo : EIATTR_KPARAM_INFO
	.align		4
.L_33:
        /*0018*/ 	.byte	0x04, 0x17
        /*001a*/ 	.short	(.L_35 - .L_34)
.L_34:
        /*001c*/ 	.word	0x00000000
        /*0020*/ 	.short	0x0006
        /*0022*/ 	.short	0x0030
        /*0024*/ 	.byte	0x00, 0xf5, 0x21, 0x00


	//----- nvinfo : EIATTR_KPARAM_INFO
	.align		4
.L_35:
        /*0028*/ 	.byte	0x04, 0x17
        /*002a*/ 	.short	(.L_37 - .L_36)
.L_36:
        /*002c*/ 	.word	0x00000000
        /*0030*/ 	.short	0x0005
        /*0032*/ 	.short	0x0028
        /*0034*/ 	.byte	0x00, 0xf5, 0x21, 0x00


	//----- nvinfo : EIATTR_KPARAM_INFO
	.align		4
.L_37:
        /*0038*/ 	.byte	0x04, 0x17
        /*003a*/ 	.short	(.L_39 - .L_38)
.L_38:
        /*003c*/ 	.word	0x00000000
        /*0040*/ 	.short	0x0004
        /*0042*/ 	.short	0x0020
        /*0044*/ 	.byte	0x00, 0xf5, 0x21, 0x00


	//----- nvinfo : EIATTR_KPARAM_INFO
	.align		4
.L_39:
        /*0048*/ 	.byte	0x04, 0x17
        /*004a*/ 	.short	(.L_41 - .L_40)
.L_40:
        /*004c*/ 	.word	0x00000000
        /*0050*/ 	.short	0x0003
        /*0052*/ 	.short	0x0018
        /*0054*/ 	.byte	0x00, 0xf5, 0x21, 0x00


	//----- nvinfo : EIATTR_KPARAM_INFO
	.align		4
.L_41:
        /*0058*/ 	.byte	0x04, 0x17
        /*005a*/ 	.short	(.L_43 - .L_42)
.L_42:
        /*005c*/ 	.word	0x00000000
        /*0060*/ 	.short	0x0002
        /*0062*/ 	.short	0x0010
        /*0064*/ 	.byte	0x00, 0xf0, 0x11, 0x00


	//----- nvinfo : EIATTR_KPARAM_INFO
	.align		4
.L_43:
        /*0068*/ 	.byte	0x04, 0x17
        /*006a*/ 	.short	(.L_45 - .L_44)
.L_44:
        /*006c*/ 	.word	0x00000000
        /*0070*/ 	.short	0x0001
        /*0072*/ 	.short	0x0008
        /*0074*/ 	.byte	0x00, 0xf5, 0x21, 0x00


	//----- nvinfo : EIATTR_KPARAM_INFO
	.align		4
.L_45:
        /*0078*/ 	.byte	0x04, 0x17
        /*007a*/ 	.short	(.L_47 - .L_46)
.L_46:
        /*007c*/ 	.word	0x00000000
        /*0080*/ 	.short	0x0000
        /*0082*/ 	.short	0x0000
        /*0084*/ 	.byte	0x00, 0xf5, 0x21, 0x00


	//----- nvinfo : EIATTR_SPARSE_MMA_MASK
	.align		4
.L_47:
        /*0088*/ 	.byte	0x03, 0x50
        /*008a*/ 	.short	0x0000


	//----- nvinfo : EIATTR_MAXREG_COUNT
	.align		4
        /*008c*/ 	.byte	0x03, 0x1b
        /*008e*/ 	.short	0x00ff


	//----- nvinfo : EIATTR_NUM_BARRIERS
	.align		4
        /*0090*/ 	.byte	0x02, 0x4c
        /*0092*/ 	.byte	0x01
	.zero		1


	//----- nvinfo : EIATTR_MERCURY_ISA_VERSION
	.align		4
        /*0094*/ 	.byte	0x03, 0x5f
        /*0096*/ 	.short	0x0101


	//----- nvinfo : EIATTR_VRC_CTA_INIT_COUNT
	.align		4
        /*0098*/ 	.byte	0x02, 0x4a
	.zero		1
	.zero		1


	//----- nvinfo : EIATTR_EXIT_INSTR_OFFSETS
	.align		4
        /*009c*/ 	.byte	0x04, 0x1c
        /*009e*/ 	.short	(.L_49 - .L_48)


	//   ....[0]....
.L_48:
        /*00a0*/ 	.word	0x000001d0


	//   ....[1]....
        /*00a4*/ 	.word	0x00002910


	//   ....[2]....
        /*00a8*/ 	.word	0x00002b90


	//----- nvinfo : EIATTR_CRS_STACK_SIZE
	.align		4
.L_49:
        /*00ac*/ 	.byte	0x04, 0x1e
        /*00ae*/ 	.short	(.L_51 - .L_50)
.L_50:
        /*00b0*/ 	.word	0x00000000


	//----- nvinfo : EIATTR_CBANK_PARAM_SIZE
	.align		4
.L_51:
        /*00b4*/ 	.byte	0x03, 0x19
        /*00b6*/ 	.short	0x0080


	//----- nvinfo : EIATTR_PARAM_CBANK
	.align		4
        /*00b8*/ 	.byte	0x04, 0x0a
        /*00ba*/ 	.short	(.L_53 - .L_52)
	.align		4
.L_52:
        /*00bc*/ 	.word	index@(.nv.constant0.fused_cmux_rotate)
        /*00c0*/ 	.short	0x0380
        /*00c2*/ 	.short	0x0080


	//----- nvinfo : EIATTR_SW_WAR
	.align		4
.L_53:
        /*00c4*/ 	.byte	0x04, 0x36
        /*00c6*/ 	.short	(.L_55 - .L_54)
.L_54:
        /*00c8*/ 	.word	0x00000008
.L_55:


//--------------------- .nv.info.fused_external_product_full --------------------------
	.section	.nv.info.fused_external_product_full,"",@"SHT_CUDA_INFO"
	.sectionflags	@""
	.align	4


	//----- nvinfo : EIATTR_CUDA_API_VERSION
	.align		4
        /*0000*/ 	.byte	0x04, 0x37
        /*0002*/ 	.short	(.L_57 - .L_56)
.L_56:
        /*0004*/ 	.word	0x00000082


	//----- nvinfo : EIATTR_KPARAM_INFO
	.align		4
.L_57:
        /*0008*/ 	.byte	0x04, 0x17
        /*000a*/ 	.short	(.L_59 - .L_58)
.L_58:
        /*000c*/ 	.word	0x00000000
        /*0010*/ 	.short	0x0007
        /*0012*/ 	.short	0x0038
        /*0014*/ 	.byte	0x00, 0xf0, 0x21, 0x01


	//----- nvinfo : EIATTR_KPARAM_INFO
	.align		4
.L_59:
        /*0018*/ 	.byte	0x04, 0x17
        /*001a*/ 	.short	(.L_61 - .L_60)
.L_60:
        /*001c*/ 	.word	0x00000000
        /*0020*/ 	.short	0x0006
        /*0022*/ 	.short	0x0030
        /*0024*/ 	.byte	0x00, 0xf5, 0x21, 0x00


	//----- nvinfo : EIATTR_KPARAM_INFO
	.align		4
.L_61:
        /*0028*/ 	.byte	0x04, 0x17
        /*002a*/ 	.short	(.L_63 - .L_62)
.L_62:
        /*002c*/ 	.word	0x00000000
        /*0030*/ 	.short	0x0005
        /*0032*/ 	.short	0x0028
        /*0034*/ 	.byte	0x00, 0xf5, 0x21, 0x00


	//----- nvinfo : EIATTR_KPARAM_INFO
	.align		4
.L_63:
        /*0038*/ 	.byte	0x04, 0x17
        /*003a*/ 	.short	(.L_65 - .L_64)
.L_64:
        /*003c*/ 	.word	0x00000000
        /*0040*/ 	.short	0x0004
        /*0042*/ 	.short	0x0020
        /*0044*/ 	.byte	0x00, 0xf5, 0x21, 0x00


	//----- nvinfo : EIATTR_KPARAM_INFO
	.align		4
.L_65:
        /*0048*/ 	.byte	0x04, 0x17
        /*004a*/ 	.short	(.L_67 - .L_66)
.L_66:
        /*004c*/ 	.word	0x00000000
        /*0050*/ 	.short	0x0003
        /*0052*/ 	.short	0x0018
        /*0054*/ 	.byte	0x00, 0xf5, 0x21, 0x00


	//----- nvinfo : EIATTR_KPARAM_INFO
	.align		4
.L_67:
        /*0058*/ 	.byte	0x04, 0x17
        /*005a*/ 	.short	(.L_69 - .L_68)
.L_68:
        /*005c*/ 	.word	0x00000000
        /*0060*/ 	.short	0x0002
        /*0062*/ 	.short	0x0010
        /*0064*/ 	.byte	0x00, 0xf5, 0x21, 0x00


	//----- nvinfo : EIATTR_KPARAM_INFO
	.align		4
.L_69:
        /*0068*/ 	.byte	0x04, 0x17
        /*006a*/ 	.short	(.L_71 - .L_70)
.L_70:
        /*006c*/ 	.word	0x00000000
        /*0070*/ 	.short	0x0001
        /*0072*/ 	.short	0x0008
        /*0074*/ 	.byte	0x00, 0xf5, 0x21, 0x00


	//----- nvinfo : EIATTR_KPARAM_INFO
	.align		4
.L_71:
        /*0078*/ 	.byte	0x04, 0x17
        /*007a*/ 	.short	(.L_73 - .L_72)
.L_72:
        /*007c*/ 	.word	0x00000000
        /*0080*/ 	.short	0x0000
        /*0082*/ 	.short	0x0000
        /*0084*/ 	.byte	0x00, 0xf5, 0x21, 0x00


	//----- nvinfo : EIATTR_SPARSE_MMA_MASK
	.align		4
.L_73:
        /*0088*/ 	.byte	0x03, 0x50
        /*008a*/ 	.short	0x0000


	//----- nvinfo : EIATTR_MAXREG_COUNT
	.align		4
        /*008c*/ 	.byte	0x03, 0x1b
        /*008e*/ 	.short	0x00ff


	//----- nvinfo : EIATTR_NUM_BARRIERS
	.align		4
        /*0090*/ 	.byte	0x02, 0x4c
        /*0092*/ 	.byte	0x01
	.zero		1


	//----- nvinfo : EIATTR_MERCURY_ISA_VERSION
	.align		4
        /*0094*/ 	.byte	0x03, 0x5f
        /*0096*/ 	.short	0x0101


	//----- nvinfo : EIATTR_VRC_CTA_INIT_COUNT
	.align		4
        /*0098*/ 	.byte	0x02, 0x4a
	.zero		1
	.zero		1


	//----- nvinfo : EIATTR_EXIT_INSTR_OFFSETS
	.align		4
        /*009c*/ 	.byte	0x04, 0x1c
        /*009e*/ 	.short	(.L_75 - .L_74)


	//   ....[0]....
.L_74:
        /*00a0*/ 	.word	0x00003960


	//   ....[1]....
        /*00a4*/ 	.word	0x00003ba0


	//----- nvinfo : EIATTR_CRS_STACK_SIZE
	.align		4
.L_75:
        /*00a8*/ 	.byte	0x04, 0x1e
        /*00aa*/ 	.short	(.L_77 - .L_76)
.L_76:
        /*00ac*/ 	.word	0x00000000


	//----- nvinfo : EIATTR_CBANK_PARAM_SIZE
	.align		4
.L_77:
        /*00b0*/ 	.byte	0x03, 0x19
        /*00b2*/ 	.short	0x0080


	//----- nvinfo : EIATTR_PARAM_CBANK
	.align		4
        /*00b4*/ 	.byte	0x04, 0x0a
        /*00b6*/ 	.short	(.L_79 - .L_78)
	.align		4
.L_78:
        /*00b8*/ 	.word	index@(.nv.constant0.fused_external_product_full)
        /*00bc*/ 	.short	0x0380
        /*00be*/ 	.short	0x0080


	//----- nvinfo : EIATTR_SW_WAR
	.align		4
.L_79:
        /*00c0*/ 	.byte	0x04, 0x36
        /*00c2*/ 	.short	(.L_81 - .L_80)
.L_80:
        /*00c4*/ 	.word	0x00000008
.L_81:


//--------------------- .nv.info.fused_ntt_mac    --------------------------
	.section	.nv.info.fused_ntt_mac,"",@"SHT_CUDA_INFO"
	.sectionflags	@""
	.align	4


	//----- nvinfo : EIATTR_CUDA_API_VERSION
	.align		4
        /*0000*/ 	.byte	0x04, 0x37
        /*0002*/ 	.short	(.L_83 - .L_82)
.L_82:
        /*0004*/ 	.word	0x00000082


	//----- nvinfo : EIATTR_KPARAM_INFO
	.align		4
.L_83:
        /*0008*/ 	.byte	0x04, 0x17
        /*000a*/ 	.short	(.L_85 - .L_84)
.L_84:
        /*000c*/ 	.word	0x00000000
        /*0010*/ 	.short	0x0003
        /*0012*/ 	.short	0x0018
        /*0014*/ 	.byte	0x00, 0xf0, 0x21, 0x01


	//----- nvinfo : EIATTR_KPARAM_INFO
	.align		4
.L_85:
        /*0018*/ 	.byte	0x04, 0x17
        /*001a*/ 	.short	(.L_87 - .L_86)
.L_86:
        /*001c*/ 	.word	0x00000000
        /*0020*/ 	.short	0x0002
        /*0022*/ 	.short	0x0010
        /*0024*/ 	.byte	0x00, 0xf5, 0x21, 0x00


	//----- nvinfo : EIATTR_KPARAM_INFO
	.align		4
.L_87:
        /*0028*/ 	.byte	0x04, 0x17
        /*002a*/ 	.short	(.L_89 - .L_88)
.L_88:
        /*002c*/ 	.word	0x00000000
        /*0030*/ 	.short	0x0001
        /*0032*/ 	.short	0x0008
        /*0034*/ 	.byte	0x00, 0xf5, 0x21, 0x00


	//----- nvinfo : EIATTR_KPARAM_INFO
	.align		4
.L_89:
        /*0038*/ 	.byte	0x04, 0x17
        /*003a*/ 	.short	(.L_91 - .L_90)
.L_90:
        /*003c*/ 	.word	0x00000000
        /*0040*/ 	.short	0x0000
        /*0042*/ 	.short	0x0000
        /*0044*/ 	.byte	0x00, 0xf5, 0x21, 0x00


	//----- nvinfo : EIATTR_SPARSE_MMA_MASK
	.align		4
.L_91:
        /*0048*/ 	.byte	0x03, 0x50
        /*004a*/ 	.short	0x0000


	//----- nvinfo : EIATTR_MAXREG_COUNT
	.align		4
        /*004c*/ 	.byte	0x03, 0x1b
        /*004e*/ 	.short	0x00ff


	//----- nvinfo : EIATTR_MERCURY_ISA_VERSION
	.align		4
        /*0050*/ 	.byte	0x03, 0x5f
        /*0052*/ 	.short	0x0101


	//----- nvinfo : EIATTR_VRC_CTA_INIT_COUNT
	.align		4
        /*0054*/ 	.byte	0x02, 0x4a
	.zero		1
	.zero		1


	//----- nvinfo : EIATTR_EXIT_INSTR_OFFSETS
	.align		4
        /*0058*/ 	.byte	0x04, 0x1c
        /*005a*/ 	.short	(.L_93 - .L_92)


	//   ....[0]....
.L_92:
        /*005c*/ 	.word	0x00000090


	//   ....[1]....
        /*0060*/ 	.word	0x00002820


	//----- nvinfo : EIATTR_CRS_STACK_SIZE
	.align		4
.L_93:
        /*0064*/ 	.byte	0x04, 0x1e
        /*0066*/ 	.short	(.L_95 - .L_94)
.L_94:
        /*0068*/ 	.word	0x00000000


	//----- nvinfo : EIATTR_CBANK_PARAM_SIZE
	.align		4
.L_95:
        /*006c*/ 	.byte	0x03, 0x19
        /*006e*/ 	.short	0x0060


	//----- nvinfo : EIATTR_PARAM_CBANK
	.align		4
        /*0070*/ 	.byte	0x04, 0x0a
        /*0072*/ 	.short	(.L_97 - .L_96)
	.align		4
.L_96:
        /*0074*/ 	.word	index@(.nv.constant0.fused_ntt_mac)
        /*0078*/ 	.short	0x0380
        /*007a*/ 	.short	0x0060


	//----- nvinfo : EIATTR_SW_WAR
	.align		4
.L_97:
        /*007c*/ 	.byte	0x04, 0x36
        /*007e*/ 	.short	(.L_99 - .L_98)
.L_98:
        /*0080*/ 	.word	0x00000008
.L_99:


//--------------------- .nv.info.fused_decompose_ntt --------------------------
	.section	.nv.info.fused_decompose_ntt,"",@"SHT_CUDA_INFO"
	.sectionflags	@""
	.align	4


	//----- nvinfo : EIATTR_CUDA_API_VERSION
	.align		4
        /*0000*/ 	.byte	0x04, 0x37
        /*0002*/ 	.short	(.L_101 - .L_100)
.L_100:
        /*0004*/ 	.word	0x00000082


	//----- nvinfo : EIATTR_KPARAM_INFO
	.align		4
.L_101:
        /*0008*/ 	.byte	0x04, 0x17
        /*000a*/ 	.short	(.L_103 - .L_102)
.L_102:
        /*000c*/ 	.word	0x00000000
        /*0010*/ 	.short	0x0004
        /*0012*/ 	.short	0x0020
        /*0014*/ 	.byte	0x00, 0xf0, 0x21, 0x01


	//----- nvinfo : EIATTR_KPARAM_INFO
	.align		4
.L_103:
        /*0018*/ 	.byte	0x04, 0x17
        /*001a*/ 	.short	(.L_105 - .L_104)
.L_104:
        /*001c*/ 	.word	0x00000000
        /*0020*/ 	.short	0x0003
        /*0022*/ 	.short	0x0018
        /*0024*/ 	.byte	0x00, 0xf5, 0x21, 0x00


	//----- nvinfo : EIATTR_KPARAM_INFO
	.align		4
.L_105:
        /*0028*/ 	.byte	0x04, 0x17
        /*002a*/ 	.short	(.L_107 - .L_106)
.L_106:
        /*002c*/ 	.word	0x00000000
        /*0030*/ 	.short	0x0002
        /*0032*/ 	.short	0x0010
        /*0034*/ 	.byte	0x00, 0xf5, 0x21, 0x00


	//----- nvinfo : EIATTR_KPARAM_INFO
	.align		4
.L_107:
        /*0038*/ 	.byte	0x04, 0x17
        /*003a*/ 	.short	(.L_109 - .L_108)
.L_108:
        /*003c*/ 	.word	0x00000000
        /*0040*/ 	.short	0x0001
        /*0042*/ 	.short	0x0008
        /*0044*/ 	.byte	0x00, 0xf5, 0x21, 0x00


	//----- nvinfo : EIATTR_KPARAM_INFO
	.align		4
.L_109:
        /*0048*/ 	.byte	0x04, 0x17
        /*004a*/ 	.short	(.L_111 - .L_110)
.L_110:
        /*004c*/ 	.word	0x00000000
        /*0050*/ 	.short	0x0000
        /*0052*/ 	.short	0x0000
        /*0054*/ 	.byte	0x00, 0xf5, 0x21, 0x00


	//----- nvinfo : EIATTR_SPARSE_MMA_MASK
	.align		4
.L_111:
        /*0058*/ 	.byte	0x03, 0x50
        /*005a*/ 	.short	0x0000


	//----- nvinfo : EIATTR_MAXREG_COUNT
	.align		4
        /*005c*/ 	.byte	0x03, 0x1b
        /*005e*/ 	.short	0x00ff


	//----- nvinfo : EIATTR_NUM_BARRIERS
	.align		4
        /*0060*/ 	.byte	0x02, 0x4c
        /*0062*/ 	.byte	0x01
	.zero		1


	//----- nvinfo : EIATTR_MERCURY_ISA_VERSION
	.align		4
        /*0064*/ 	.byte	0x03, 0x5f
        /*0066*/ 	.short	0x0101


	//----- nvinfo : EIATTR_VRC_CTA_INIT_COUNT
	.align		4
        /*0068*/ 	.byte	0x02, 0x4a
	.zero		1
	.zero		1


	//----- nvinfo : EIATTR_EXIT_INSTR_OFFSETS
	.align		4
        /*006c*/ 	.byte	0x04, 0x1c
        /*006e*/ 	.short	(.L_113 - .L_112)


	//   ....[0]....
.L_112:
        /*0070*/ 	.word	0x00000040


	//   ....[1]....
        /*0074*/ 	.word	0x00000ad0


	//   ....[2]....
        /*0078*/ 	.word	0x00000bd0


	//----- nvinfo : EIATTR_CRS_STACK_SIZE
	.align		4
.L_113:
        /*007c*/ 	.byte	0x04, 0x1e
        /*007e*/ 	.short	(.L_115 - .L_114)
.L_114:
        /*0080*/ 	.word	0x00000000


	//----- nvinfo : EIATTR_CBANK_PARAM_SIZE
	.align		4
.L_115:
        /*0084*/ 	.byte	0x03, 0x19
        /*0086*/ 	.short	0x0068


	//----- nvinfo : EIATTR_PARAM_CBANK
	.align		4
        /*0088*/ 	.byte	0x04, 0x0a
        /*008a*/ 	.short	(.L_117 - .L_116)
	.align		4
.L_116:
        /*008c*/ 	.word	index@(.nv.constant0.fused_decompose_ntt)
        /*0090*/ 	.short	0x0380
        /*0092*/ 	.short	0x0068


	//----- nvinfo : EIATTR_SW_WAR
	.align		4
.L_117:
        /*0094*/ 	.byte	0x04, 0x36
        /*0096*/ 	.short	(.L_119 - .L_118)
.L_118:
        /*0098*/ 	.word	0x00000008
.L_119:


//--------------------- .nv.callgraph             --------------------------
	.section	.nv.callgraph,"",@"SHT_CUDA_CALLGRAPH"
	.align	4
	.sectionentsize	8
	.align		4
        /*0000*/ 	.word	0x00000000
	.align		4
        /*0004*/ 	.word	0xffffffff
	.align		4
        /*0008*/ 	.word	0x00000000
	.align		4
        /*000c*/ 	.word	0xfffffffe
	.align		4
        /*0010*/ 	.word	0x00000000
	.align		4
        /*0014*/ 	.word	0xfffffffd
	.align		4
        /*0018*/ 	.word	0x00000000
	.align		4
        /*001c*/ 	.word	0xfffffffc


//--------------------- .text.fused_cmux_rotate   --------------------------
	.section	.text.fused_cmux_rotate,"ax",@progbits
	.align	128
        .global         fused_cmux_rotate
        .type           fused_cmux_rotate,@function
        .size           fused_cmux_rotate,(.L_x_182 - fused_cmux_rotate)
        .other          fused_cmux_rotate,@"STO_CUDA_ENTRY STV_DEFAULT"
fused_cmux_rotate:
.text.fused_cmux_rotate:
[----:B------:R-:W-:Y:S01]  /*0000*/  LDC R1, c[0x0][0x37c] ;  /* 0x0000df00ff017b82 */ /* 0x000fe20000000800 */
[----:B------:R-:W0:Y:S01]  /*0010*/  S2R R0, SR_TID.X ;  /* 0x0000000000007919 */ /* 0x000e220000002100 */
[----:B------:R-:W0:Y:S06]  /*0020*/  LDCU UR7, c[0x0][0x3ec] ;  /* 0x00007d80ff0777ac */ /* 0x000e2c0008000800 */
[----:B------:R-:W1:Y:S01]  /*0030*/  LDC R10, c[0x0][0x390] ;  /* 0x0000e400ff0a7b82 */ /* 0x000e620000000800 */
[----:B------:R-:W-:Y:S01]  /*0040*/  BSSY.RECONVERGENT B0, `(.L_x_0) ;  /* 0x0000017000007945 */ /* 0x000fe20003800200 */
[----:B------:R-:W2:Y:S01]  /*0050*/  LDCU.64 UR14, c[0x0][0x358] ;  /* 0x00006b00ff0e77ac */ /* 0x000ea20008000a00 */
[----:B------:R-:W3:Y:S05]  /*0060*/  LDCU UR17, c[0x0][0x360] ;  /* 0x00006c00ff1177ac */ /* 0x000eea0008000800 */
[----:B------:R-:W4:Y:S01]  /*0070*/  S2UR UR18, SR_CTAID.X ;  /* 0x00000000001279c3 */ /* 0x000f220000002500 */
[----:B-1----:R-:W-:-:S02]  /*0080*/  ISETP.NE.AND P1, PT, R10, RZ, PT ;  /* 0x000000ff0a00720c */ /* 0x002fc40003f25270 */
[----:B0-----:R-:W-:-:S13]  /*0090*/  ISETP.GE.U32.AND P0, PT, R0, UR7, PT ;  /* 0x0000000700007c0c */ /* 0x001fda000bf06070 */
[----:B--234-:R-:W-:Y:S05]  /*00a0*/  @P0 BRA `(.L_x_1) ;  /* 0x0000000000400947 */ /* 0x01cfea0003800000 */
[----:B------:R-:W0:Y:S01]  /*00b0*/  S2R R7, SR_CgaCtaId ;  /* 0x0000000000077919 */ /* 0x000e220000008800 */
[----:B------:R-:W1:Y:S01]  /*00c0*/  LDC.64 R4, c[0x0][0x380] ;  /* 0x0000e000ff047b82 */ /* 0x000e620000000a00 */
[----:B------:R-:W-:Y:S01]  /*00d0*/  MOV R2, 0x400 ;  /* 0x0000040000027802 */ /* 0x000fe20000000f00 */
[----:B------:R-:W-:-:S03]  /*00e0*/  IMAD.MOV.U32 R6, RZ, RZ, R0 ;  /* 0x000000ffff067224 */ /* 0x000fc600078e0000 */
[----:B0-----:R-:W-:-:S07]  /*00f0*/  LEA R7, R7, R2, 0x18 ;  /* 0x0000000207077211 */ /* 0x001fce00078ec0ff */
.L_x_2:
[----:B0-----:R-:W-:-:S04]  /*0100*/  IMAD.U32 R8, RZ, RZ, UR7 ;  /* 0x00000007ff087e24 */ /* 0x001fc8000f8e00ff */
[----:B------:R-:W-:-:S04]  /*0110*/  IMAD R3, R8, UR18, R6 ;  /* 0x0000001208037c24 */ /* 0x000fc8000f8e0206 */
[----:B-1----:R-:W-:-:S06]  /*0120*/  IMAD.WIDE.U32 R2, R3, 0x8, R4 ;  /* 0x0000000803027825 */ /* 0x002fcc00078e0004 */
[----:B------:R-:W2:Y:S01]  /*0130*/  LDG.E.64 R2, desc[UR14][R2.64] ;  /* 0x0000000e02027981 */ /* 0x000ea2000c1e1b00 */
[C---:B------:R-:W-:Y:S02]  /*0140*/  IMAD R9, R6.reuse, 0x8, R7 ;  /* 0x0000000806097824 */ /* 0x040fe400078e0207 */
[----:B------:R-:W-:Y:S02]  /*0150*/  VIADD R6, R6, UR17 ;  /* 0x0000001106067c36 */ /* 0x000fe40008000000 */
[----:B------:R-:W-:-:S03]  /*0160*/  IMAD R8, R8, 0x18, R9 ;  /* 0x0000001808087824 */ /* 0x000fc600078e0209 */
[----:B------:R-:W-:Y:S01]  /*0170*/  ISETP.GE.U32.AND P0, PT, R6, UR7, PT ;  /* 0x0000000706007c0c */ /* 0x000fe2000bf06070 */
[----:B--2---:R0:W-:Y:S04]  /*0180*/  STS.64 [R9], R2 ;  /* 0x0000000209007388 */ /* 0x0041e80000000a00 */
[----:B------:R0:W-:Y:S08]  /*0190*/  STS.64 [R8], RZ ;  /* 0x000000ff08007388 */ /* 0x0001f00000000a00 */
[----:B------:R-:W-:Y:S05]  /*01a0*/  @!P0 BRA `(.L_x_2) ;  /* 0xfffffffc00d48947 */ /* 0x000fea000383ffff */
.L_x_1:
[----:B------:R-:W-:Y:S05]  /*01b0*/  BSYNC.RECONVERGENT B0 ;  /* 0x0000000000007941 */ /* 0x000fea0003800200 */
.L_x_0:
[----:B------:R-:W-:Y:S06]  /*01c0*/  BAR.SYNC.DEFER_BLOCKING 0x0 ;  /* 0x0000000000007b1d */ /* 0x000fec0000010000 */
[----:B------:R-:W-:Y:S05]  /*01d0*/  @!P1 EXIT ;  /* 0x000000000000994d */ /* 0x000fea0003800000 */
[----:B------:R-:W-:Y:S01]  /*01e0*/  USHF.L.U32 UR6, UR7, 0x1, URZ ;  /* 0x0000000107067899 */ /* 0x000fe200080006ff */
[----:B0-----:R-:W-:Y:S01]  /*01f0*/  IABS R9, R10 ;  /* 0x0000000a00097213 */ /* 0x001fe20000000000 */
[----:B------:R-:W0:Y:S01]  /*0200*/  S2UR UR5, SR_CgaCtaId ;  /* 0x00000000000579c3 */ /* 0x000e220000008800 */
[----:B------:R-:W-:Y:S01]  /*0210*/  ISETP.GE.AND P1, PT, R10, RZ, PT ;  /* 0x000000ff0a00720c */ /* 0x000fe20003f26270 */
[----:B------:R-:W-:Y:S01]  /*0220*/  UMOV UR4, 0x400 ;  /* 0x0000040000047882 */ /* 0x000fe20000000000 */
[----:B------:R-:W-:Y:S01]  /*0230*/  USHF.R.U32.HI UR16, URZ, 0x1, UR7 ;  /* 0x00000001ff107899 */ /* 0x000fe20008011607 */
[----:B------:R-:W-:-:S05]  /*0240*/  IMAD.U32 R6, RZ, RZ, UR6 ;  /* 0x00000006ff067e24 */ /* 0x000fca000f8e00ff */
[----:B------:R-:W-:-:S04]  /*0250*/  IABS R5, R6 ;  /* 0x0000000600057213 */ /* 0x000fc80000000000 */
[----:B------:R-:W1:Y:S01]  /*0260*/  I2F.RP R4, R5 ;  /* 0x0000000500047306 */ /* 0x000e620000209400 */
[----:B0-----:R-:W-:-:S07]  /*0270*/  ULEA UR4, UR5, UR4, 0x18 ;  /* 0x0000000405047291 */ /* 0x001fce000f8ec0ff */
[----:B-1----:R-:W0:Y:S01]  /*0280*/  MUFU.RCP R4, R4 ;  /* 0x0000000400047308 */ /* 0x002e220000001000 */
[----:B------:R-:W-:Y:S02]  /*0290*/  ULEA UR22, UR7, UR4, 0x3 ;  /* 0x0000000407167291 */ /* 0x000fe4000f8e18ff */
[----:B------:R-:W-:-:S03]  /*02a0*/  ULEA UR8, UR7, UR4, 0x4 ;  /* 0x0000000407087291 */ /* 0x000fc6000f8e20ff */
[----:B------:R-:W-:Y:S01]  /*02b0*/  UMOV UR4, URZ ;  /* 0x000000ff00047c82 */ /* 0x000fe20008000000 */
[----:B0-----:R-:W-:Y:S02]  /*02c0*/  VIADD R2, R4, 0xffffffe ;  /* 0x0ffffffe04027836 */ /* 0x001fe40000000000 */
[----:B------:R-:W0:Y:S08]  /*02d0*/  I2F.U32.RP R4, UR6 ;  /* 0x0000000600047d06 */ /* 0x000e300008209000 */
[----:B------:R1:W2:Y:S08]  /*02e0*/  F2I.FTZ.U32.TRUNC.NTZ R3, R2 ;  /* 0x0000000200037305 */ /* 0x0002b0000021f000 */
[----:B0-----:R-:W0:Y:S01]  /*02f0*/  MUFU.RCP R4, R4 ;  /* 0x0000000400047308 */ /* 0x001e220000001000 */
[----:B-1----:R-:W-:Y:S01]  /*0300*/  IMAD.MOV.U32 R2, RZ, RZ, RZ ;  /* 0x000000ffff027224 */ /* 0x002fe200078e00ff */
[----:B--2---:R-:W-:-:S05]  /*0310*/  IADD3 R8, PT, PT, RZ, -R3, RZ ;  /* 0x80000003ff087210 */ /* 0x004fca0007ffe0ff */
[----:B------:R-:W-:Y:S01]  /*0320*/  IMAD R7, R8, R5, RZ ;  /* 0x0000000508077224 */ /* 0x000fe200078e02ff */
[----:B------:R-:W-:Y:S01]  /*0330*/  IABS R8, R6 ;  /* 0x0000000600087213 */ /* 0x000fe20000000000 */
[----:B------:R-:W-:Y:S02]  /*0340*/  IMAD.MOV.U32 R6, RZ, RZ, R9 ;  /* 0x000000ffff067224 */ /* 0x000fe400078e0009 */
[----:B------:R-:W-:-:S04]  /*0350*/  IMAD.HI.U32 R3, R3, R7, R2 ;  /* 0x0000000703037227 */ /* 0x000fc800078e0002 */
[----:B------:R-:W-:Y:S02]  /*0360*/  IMAD.MOV R2, RZ, RZ, -R8 ;  /* 0x000000ffff027224 */ /* 0x000fe400078e0a08 */
[----:B------:R-:W-:-:S04]  /*0370*/  IMAD.HI.U32 R3, R3, R6, RZ ;  /* 0x0000000603037227 */ /* 0x000fc800078e00ff */
[----:B------:R-:W-:Y:S02]  /*0380*/  IMAD R2, R3, R2, R6 ;  /* 0x0000000203027224 */ /* 0x000fe400078e0206 */
[----:B0-----:R-:W-:Y:S02]  /*0390*/  VIADD R3, R4, 0xffffffe ;  /* 0x0ffffffe04037836 */ /* 0x001fe40000000000 */
[----:B------:R-:W-:Y:S01]  /*03a0*/  IMAD R7, RZ, RZ, -UR6 ;  /* 0x80000006ff077e24 */ /* 0x000fe2000f8e02ff */
[----:B------:R-:W-:-:S03]  /*03b0*/  ISETP.GT.U32.AND P0, PT, R5, R2, PT ;  /* 0x000000020500720c */ /* 0x000fc60003f04070 */
[----:B------:R-:W0:Y:S10]  /*03c0*/  F2I.FTZ.U32.TRUNC.NTZ R3, R3 ;  /* 0x0000000300037305 */ /* 0x000e34000021f000 */
[----:B------:R-:W-:-:S05]  /*03d0*/  @!P0 IMAD.IADD R2, R2, 0x1, -R5 ;  /* 0x0000000102028824 */ /* 0x000fca00078e0a05 */
[----:B------:R-:W-:Y:S01]  /*03e0*/  ISETP.GT.U32.AND P0, PT, R5, R2, PT ;  /* 0x000000020500720c */ /* 0x000fe20003f04070 */
[----:B0-----:R-:W-:-:S12]  /*03f0*/  IMAD R7, R7, R3, RZ ;  /* 0x0000000307077224 */ /* 0x001fd800078e02ff */
[----:B------:R-:W-:Y:S02]  /*0400*/  @!P0 IADD3 R2, PT, PT, R2, -R5, RZ ;  /* 0x8000000502028210 */ /* 0x000fe40007ffe0ff */
[----:B------:R-:W-:Y:S02]  /*0410*/  ISETP.NE.AND P0, PT, RZ, UR6, PT ;  /* 0x00000006ff007c0c */ /* 0x000fe4000bf05270 */
[----:B------:R-:W-:Y:S01]  /*0420*/  LOP3.LUT R5, RZ, UR6, RZ, 0x33, !PT ;  /* 0x00000006ff057c12 */ /* 0x000fe2000f8e33ff */
[----:B------:R-:W-:Y:S01]  /*0430*/  @!P1 IMAD.MOV R2, RZ, RZ, -R2 ;  /* 0x000000ffff029224 */ /* 0x000fe200078e0a02 */
[----:B------:R-:W-:-:S04]  /*0440*/  ISETP.NE.U32.AND P1, PT, RZ, UR6, PT ;  /* 0x00000006ff007c0c */ /* 0x000fc8000bf25070 */
[----:B------:R-:W-:Y:S01]  /*0450*/  SEL R4, R5, R2, !P0 ;  /* 0x0000000205047207 */ /* 0x000fe20004000000 */
[----:B------:R-:W-:-:S04]  /*0460*/  IMAD.MOV.U32 R2, RZ, RZ, RZ ;  /* 0x000000ffff027224 */ /* 0x000fc800078e00ff */
[----:B------:R-:W-:-:S04]  /*0470*/  IMAD.HI.U32 R3, R3, R7, R2 ;  /* 0x0000000703037227 */ /* 0x000fc800078e0002 */
[----:B------:R-:W-:-:S04]  /*0480*/  VIADD R4, R4, UR6 ;  /* 0x0000000604047c36 */ /* 0x000fc80008000000 */
[----:B------:R-:W-:-:S04]  /*0490*/  IMAD.HI.U32 R3, R3, R4, RZ ;  /* 0x0000000403037227 */ /* 0x000fc800078e00ff */
[----:B------:R-:W-:-:S04]  /*04a0*/  IMAD.MOV R3, RZ, RZ, -R3 ;  /* 0x000000ffff037224 */ /* 0x000fc800078e0a03 */
[----:B------:R-:W-:-:S05]  /*04b0*/  IMAD R2, R3, UR6, R4 ;  /* 0x0000000603027c24 */ /* 0x000fca000f8e0204 */
[----:B------:R-:W-:-:S13]  /*04c0*/  ISETP.GE.U32.AND P0, PT, R2, UR6, PT ;  /* 0x0000000602007c0c */ /* 0x000fda000bf06070 */
[----:B------:R-:W-:-:S04]  /*04d0*/  @P0 IADD3 R2, PT, PT, R2, -UR6, RZ ;  /* 0x8000000602020c10 */ /* 0x000fc8000fffe0ff */
[----:B------:R-:W-:-:S13]  /*04e0*/  ISETP.GE.U32.AND P0, PT, R2, UR6, PT ;  /* 0x0000000602007c0c */ /* 0x000fda000bf06070 */
[----:B------:R-:W-:-:S05]  /*04f0*/  @P0 VIADD R2, R2, -UR6 ;  /* 0x8000000602020c36 */ /* 0x000fca0008000000 */
[----:B------:R-:W-:-:S07]  /*0500*/  SEL R2, R5, R2, !P1 ;  /* 0x0000000205027207 */ /* 0x000fce0004800000 */
.L_x_44:
[----:B0-----:R-:W0:Y:S01]  /*0510*/  LDCU UR5, c[0x0][0x3ec] ;  /* 0x00007d80ff0577ac */ /* 0x001e220008000800 */
[----:B------:R-:W1:Y:S01]  /*0520*/  LDC.64 R4, c[0x0][0x380] ;  /* 0x0000e000ff047b82 */ /* 0x000e620000000a00 */
[----:B------:R-:W-:Y:S01]  /*0530*/  BSSY.RECONVERGENT B0, `(.L_x_3) ;  /* 0x000002f000007945 */ /* 0x000fe20003800200 */
[----:B0-----:R-:W-:-:S04]  /*0540*/  IMAD.U32 R3, RZ, RZ, UR5 ;  /* 0x00000005ff037e24 */ /* 0x001fc8000f8e00ff */
[----:B------:R-:W-:Y:S01]  /*0550*/  IMAD R7, R3, UR4, RZ ;  /* 0x0000000403077c24 */ /* 0x000fe2000f8e02ff */
[----:B------:R-:W-:-:S03]  /*0560*/  ISETP.GE.U32.AND P1, PT, R0, R3, PT ;  /* 0x000000030000720c */ /* 0x000fc60003f26070 */
[----:B-1----:R-:W-:-:S10]  /*0570*/  IMAD.WIDE.U32 R4, R7, 0x8, R4 ;  /* 0x0000000807047825 */ /* 0x002fd400078e0004 */
[----:B----4-:R-:W-:Y:S05]  /*0580*/  @P1 BRA `(.L_x_4) ;  /* 0x0000000000a41947 */ /* 0x010fea0003800000 */
[----:B------:R-:W-:-:S07]  /*0590*/  IMAD.MOV.U32 R10, RZ, RZ, R0 ;  /* 0x000000ffff0a7224 */ /* 0x000fce00078e0000 */
.L_x_11:
[----:B------:R-:W-:Y:S01]  /*05a0*/  IMAD.IADD R6, R10, 0x1, -R2 ;  /* 0x000000010a067824 */ /* 0x000fe200078e0a02 */
[----:B------:R-:W-:Y:S01]  /*05b0*/  BSSY.RECONVERGENT B1, `(.L_x_5) ;  /* 0x000000a000017945 */ /* 0x000fe20003800200 */
[----:B------:R-:W-:-:S03]  /*05c0*/  PRMT R8, RZ, 0x7610, R8 ;  /* 0x00007610ff087816 */ /* 0x000fc60000000008 */
[----:B------:R-:W-:-:S13]  /*05d0*/  ISETP.GT.AND P0, PT, R6, -0x1, PT ;  /* 0xffffffff0600780c */ /* 0x000fda0003f04270 */
[----:B------:R-:W-:Y:S05]  /*05e0*/  @P0 BRA `(.L_x_6) ;  /* 0x0000000000180947 */ /* 0x000fea0003800000 */
[----:B------:R-:W0:Y:S01]  /*05f0*/  LDC R3, c[0x0][0x3ec] ;  /* 0x0000fb00ff037b82 */ /* 0x000e220000000800 */
[----:B------:R-:W-:-:S07]  /*0600*/  PRMT R8, RZ, 0x7610, R8 ;  /* 0x00007610ff087816 */ /* 0x000fce0000000008 */
.L_x_7:
[----:B0-----:R-:W-:Y:S01]  /*0610*/  IMAD.IADD R6, R6, 0x1, R3 ;  /* 0x0000000106067824 */ /* 0x001fe200078e0203 */
[----:B------:R-:W-:-:S04]  /*0620*/  LOP3.LUT R8, R8, 0x1, RZ, 0x3c, !PT ;  /* 0x0000000108087812 */ /* 0x000fc800078e3cff */
[----:B------:R-:W-:-:S13]  /*0630*/  ISETP.GE.AND P0, PT, R6, RZ, PT ;  /* 0x000000ff0600720c */ /* 0x000fda0003f06270 */
[----:B------:R-:W-:Y:S05]  /*0640*/  @!P0 BRA `(.L_x_7) ;  /* 0xfffffffc00f08947 */ /* 0x000fea000383ffff */
.L_x_6:
[----:B------:R-:W-:Y:S05]  /*0650*/  BSYNC.RECONVERGENT B1 ;  /* 0x0000000000017941 */ /* 0x000fea0003800200 */
.L_x_5:
[----:B------:R-:W0:Y:S01]  /*0660*/  LDCU UR5, c[0x0][0x3ec] ;  /* 0x00007d80ff0577ac */ /* 0x000e220008000800 */
[----:B------:R-:W-:Y:S01]  /*0670*/  BSSY.RECONVERGENT B1, `(.L_x_8) ;  /* 0x0000009000017945 */ /* 0x000fe20003800200 */
[----:B0-----:R-:W-:-:S04]  /*0680*/  MOV R3, UR5 ;  /* 0x0000000500037c02 */ /* 0x001fc80008000f00 */
[----:B------:R-:W-:-:S13]  /*0690*/  ISETP.GE.AND P0, PT, R6, R3, PT ;  /* 0x000000030600720c */ /* 0x000fda0003f06270 */
[----:B------:R-:W-:Y:S05]  /*06a0*/  @!P0 BRA `(.L_x_9) ;  /* 0x0000000000148947 */ /* 0x000fea0003800000 */
.L_x_10:
[----:B------:R-:W-:Y:S01]  /*06b0*/  IMAD.IADD R6, R6, 0x1, -R3 ;  /* 0x0000000106067824 */ /* 0x000fe200078e0a03 */
[----:B------:R-:W-:-:S04]  /*06c0*/  LOP3.LUT P0, RZ, R8, 0xff, RZ, 0xc0, !PT ;  /* 0x000000ff08ff7812 */ /* 0x000fc8000780c0ff */
[----:B------:R-:W-:Y:S02]  /*06d0*/  ISETP.GE.AND P2, PT, R6, R3, PT ;  /* 0x000000030600720c */ /* 0x000fe40003f46270 */
[----:B------:R-:W-:-:S11]  /*06e0*/  SEL R8, RZ, 0x1, P0 ;  /* 0x00000001ff087807 */ /* 0x000fd60000000000 */
[----:B------:R-:W-:Y:S05]  /*06f0*/  @P2 BRA `(.L_x_10) ;  /* 0xfffffffc00ec2947 */ /* 0x000fea000383ffff */
.L_x_9:
[----:B------:R-:W-:Y:S05]  /*0700*/  BSYNC.RECONVERGENT B1 ;  /* 0x0000000000017941 */ /* 0x000fea0003800200 */
.L_x_8:
[----:B------:R-:W-:Y:S01]  /*0710*/  IMAD.WIDE R6, R6, 0x8, R4 ;  /* 0x0000000806067825 */ /* 0x000fe200078e0204 */
[----:B------:R-:W0:Y:S05]  /*0720*/  LDCU.64 UR6, c[0x0][0x3b8] ;  /* 0x00007700ff0677ac */ /* 0x000e2a0008000a00 */
[----:B------:R-:W2:Y:S02]  /*0730*/  LDG.E.64 R6, desc[UR14][R6.64] ;  /* 0x0000000e06067981 */ /* 0x000ea4000c1e1b00 */
[C---:B--2---:R-:W-:Y:S02]  /*0740*/  ISETP.NE.U32.AND P0, PT, R6.reuse, RZ, PT ;  /* 0x000000ff0600720c */ /* 0x044fe40003f05070 */
[----:B0-----:R-:W-:-:S02]  /*0750*/  IADD3 R9, P2, PT, -R6, UR6, RZ ;  /* 0x0000000606097c10 */ /* 0x001fc4000ff5e1ff */
[C---:B------:R-:W-:Y:S02]  /*0760*/  ISETP.NE.AND.EX P0, PT, R7.reuse, RZ, PT, P0 ;  /* 0x000000ff0700720c */ /* 0x040fe40003f05300 */
[----:B------:R-:W-:Y:S02]  /*0770*/  IADD3.X R11, PT, PT, ~R7, UR7, RZ, P2, !PT ;  /* 0x00000007070b7c10 */ /* 0x000fe400097fe5ff */
[----:B------:R-:W-:Y:S02]  /*0780*/  LOP3.LUT P2, RZ, R8, 0xff, RZ, 0xc0, !PT ;  /* 0x000000ff08ff7812 */ /* 0x000fe4000784c0ff */
[----:B------:R-:W-:Y:S02]  /*0790*/  SEL R9, R9, RZ, P0 ;  /* 0x000000ff09097207 */ /* 0x000fe40000000000 */
[----:B------:R-:W-:Y:S02]  /*07a0*/  SEL R11, R11, RZ, P0 ;  /* 0x000000ff0b0b7207 */ /* 0x000fe40000000000 */
[----:B------:R-:W-:-:S02]  /*07b0*/  SEL R8, R6, R9, !P2 ;  /* 0x0000000906087207 */ /* 0x000fc40005000000 */
[----:B------:R-:W-:Y:S02]  /*07c0*/  SEL R9, R7, R11, !P2 ;  /* 0x0000000b07097207 */ /* 0x000fe40005000000 */
[C---:B------:R-:W-:Y:S01]  /*07d0*/  LEA R7, R10.reuse, UR22, 0x3 ;  /* 0x000000160a077c11 */ /* 0x040fe2000f8e18ff */
[----:B------:R-:W-:-:S04]  /*07e0*/  VIADD R10, R10, UR17 ;  /* 0x000000110a0a7c36 */ /* 0x000fc80008000000 */
[----:B------:R0:W-:Y:S01]  /*07f0*/  STS.64 [R7], R8 ;  /* 0x0000000807007388 */ /* 0x0001e20000000a00 */
[----:B------:R-:W-:-:S13]  /*0800*/  ISETP.GE.U32.AND P0, PT, R10, R3, PT ;  /* 0x000000030a00720c */ /* 0x000fda0003f06070 */
[----:B0-----:R-:W-:Y:S05]  /*0810*/  @!P0 BRA `(.L_x_11) ;  /* 0xfffffffc00608947 */ /* 0x001fea000383ffff */
.L_x_4:
[----:B------:R-:W-:Y:S05]  /*0820*/  BSYNC.RECONVERGENT B0 ;  /* 0x0000000000007941 */ /* 0x000fea0003800200 */
.L_x_3:
[----:B------:R-:W-:Y:S06]  /*0830*/  BAR.SYNC.DEFER_BLOCKING 0x0 ;  /* 0x0000000000007b1d */ /* 0x000fec0000010000 */
[----:B------:R-:W-:Y:S04]  /*0840*/  BSSY.RECONVERGENT B0, `(.L_x_12) ;  /* 0x0000013000007945 */ /* 0x000fe80003800200 */
[----:B------:R-:W-:Y:S05]  /*0850*/  @P1 BRA `(.L_x_13) ;  /* 0x0000000000441947 */ /* 0x000fea0003800000 */
[----:B------:R-:W0:Y:S01]  /*0860*/  LDC.64 R16, c[0x0][0x3b8] ;  /* 0x0000ee00ff107b82 */ /* 0x000e220000000a00 */
[----:B------:R-:W-:-:S07]  /*0870*/  IMAD.MOV.U32 R10, RZ, RZ, R0 ;  /* 0x000000ffff0a7224 */ /* 0x000fce00078e0000 */
.L_x_14:
[----:B------:R-:W-:-:S06]  /*0880*/  IMAD.WIDE.U32 R8, R10, 0x8, R4 ;  /* 0x000000080a087825 */ /* 0x000fcc00078e0004 */
[----:B------:R-:W2:Y:S01]  /*0890*/  LDG.E.64 R8, desc[UR14][R8.64] ;  /* 0x0000000e08087981 */ /* 0x000ea2000c1e1b00 */
[----:B------:R-:W-:-:S05]  /*08a0*/  LEA R11, R10, UR22, 0x3 ;  /* 0x000000160a0b7c11 */ /* 0x000fca000f8e18ff */
[----:B------:R-:W2:Y:S02]  /*08b0*/  LDS.64 R6, [R11] ;  /* 0x000000000b067984 */ /* 0x000ea40000000a00 */
[----:B--2---:R-:W-:-:S04]  /*08c0*/  ISETP.GE.U32.AND P0, PT, R6, R8, PT ;  /* 0x000000080600720c */ /* 0x004fc80003f06070 */
[----:B------:R-:W-:-:S04]  /*08d0*/  ISETP.GE.U32.AND.EX P0, PT, R7, R9, PT, P0 ;  /* 0x000000090700720c */ /* 0x000fc80003f06100 */
[----:B0-----:R-:W-:Y:S02]  /*08e0*/  SEL R13, R16, RZ, !P0 ;  /* 0x000000ff100d7207 */ /* 0x001fe40004000000 */
[----:B------:R-:W-:Y:S02]  /*08f0*/  SEL R15, R17, RZ, !P0 ;  /* 0x000000ff110f7207 */ /* 0x000fe40004000000 */
[----:B------:R-:W-:Y:S02]  /*0900*/  IADD3 R6, P0, P1, R13, R6, -R8 ;  /* 0x000000060d067210 */ /* 0x000fe4000791e808 */
[C---:B------:R-:W-:Y:S01]  /*0910*/  LEA R13, R10.reuse, UR8, 0x3 ;  /* 0x000000080a0d7c11 */ /* 0x040fe2000f8e18ff */
[----:B------:R-:W-:Y:S01]  /*0920*/  VIADD R10, R10, UR17 ;  /* 0x000000110a0a7c36 */ /* 0x000fe20008000000 */
[----:B------:R-:W-:-:S04]  /*0930*/  IADD3.X R7, PT, PT, R15, R7, ~R9, P0, P1 ;  /* 0x000000070f077210 */ /* 0x000fc800007e2c09 */
[----:B------:R-:W-:Y:S01]  /*0940*/  ISETP.GE.U32.AND P0, PT, R10, R3, PT ;  /* 0x000000030a00720c */ /* 0x000fe20003f06070 */
[----:B------:R1:W-:-:S12]  /*0950*/  STS.64 [R13], R6 ;  /* 0x000000060d007388 */ /* 0x0003d80000000a00 */
[----:B-1----:R-:W-:Y:S05]  /*0960*/  @!P0 BRA `(.L_x_14) ;  /* 0xfffffffc00c48947 */ /* 0x002fea000383ffff */
.L_x_13:
[----:B------:R-:W-:Y:S05]  /*0970*/  BSYNC.RECONVERGENT B0 ;  /* 0x0000000000007941 */ /* 0x000fea0003800200 */
.L_x_12:
[----:B------:R-:W0:Y:S02]  /*0980*/  LDCU UR5, c[0x0][0x3f8] ;  /* 0x00007f00ff0577ac */ /* 0x000e240008000800 */
[----:B0-----:R-:W-:Y:S01]  /*0990*/  UISETP.NE.AND UP0, UPT, UR5, URZ, UPT ;  /* 0x000000ff0500728c */ /* 0x001fe2000bf05270 */
[----:B------:R-:W-:Y:S08]  /*09a0*/  BAR.SYNC.DEFER_BLOCKING 0x0 ;  /* 0x0000000000007b1d */ /* 0x000ff00000010000 */
[----:B------:R-:W-:Y:S05]  /*09b0*/  BRA.U !UP0, `(.L_x_15) ;  /* 0x0000001508e87547 */ /* 0x000fea000b800000 */
[----:B------:R-:W-:-:S07]  /*09c0*/  IMAD.MOV.U32 R3, RZ, RZ, RZ ;  /* 0x000000ffff037224 */ /* 0x000fce00078e00ff */
.L_x_43:
[----:B0-----:R-:W0:Y:S01]  /*09d0*/  LDCU UR5, c[0x0][0x3ec] ;  /* 0x00007d80ff0577ac */ /* 0x001e220008000800 */
[----:B------:R-:W-:Y:S01]  /*09e0*/  BSSY.RECONVERGENT B0, `(.L_x_16) ;  /* 0x0000020000007945 */ /* 0x000fe20003800200 */
[----:B------:R-:W1:Y:S01]  /*09f0*/  LDCU.64 UR12, c[0x0][0x3b8] ;  /* 0x00007700ff0c77ac */ /* 0x000e620008000a00 */
[----:B------:R-:W2:Y:S01]  /*0a00*/  LDCU.64 UR6, c[0x0][0x3d8] ;  /* 0x00007b00ff0677ac */ /* 0x000ea20008000a00 */
[----:B------:R-:W3:Y:S01]  /*0a10*/  LDCU.64 UR10, c[0x0][0x3e0] ;  /* 0x00007c00ff0a77ac */ /* 0x000ee20008000a00 */
[----:B0-----:R-:W-:-:S13]  /*0a20*/  ISETP.GE.U32.AND P2, PT, R0, UR5, PT ;  /* 0x0000000500007c0c */ /* 0x001fda000bf46070 */
[----:B-1234-:R-:W-:Y:S05]  /*0a30*/  @P2 BRA `(.L_x_17) ;  /* 0x0000000000682947 */ /* 0x01efea0003800000 */
[----:B------:R-:W0:Y:S01]  /*0a40*/  LDC R5, c[0x0][0x3e8] ;  /* 0x0000fa00ff057b82 */ /* 0x000e220000000800 */
[----:B------:R-:W1:Y:S01]  /*0a50*/  LDCU UR9, c[0x0][0x3f8] ;  /* 0x00007f00ff0977ac */ /* 0x000e620008000800 */
[----:B------:R-:W-:Y:S01]  /*0a60*/  IMAD.MOV.U32 R6, RZ, RZ, R0 ;  /* 0x000000ffff067224 */ /* 0x000fe200078e0000 */
[----:B-1----:R-:W-:-:S05]  /*0a70*/  IADD3 R4, PT, PT, R3, -UR9, RZ ;  /* 0x8000000903047c10 */ /* 0x002fca000fffe0ff */
[----:B0-----:R-:W-:-:S07]  /*0a80*/  IMAD R11, R4, R5, 0x40 ;  /* 0x00000040040b7424 */ /* 0x001fce00078e0205 */
.L_x_18:
[----:B0-----:R-:W-:-:S06]  /*0a90*/  LEA R4, R6, UR8, 0x3 ;  /* 0x0000000806047c11 */ /* 0x001fcc000f8e18ff */
[----:B------:R-:W0:Y:S02]  /*0aa0*/  LDS.64 R4, [R4] ;  /* 0x0000000004047984 */ /* 0x000e240000000a00 */
[-CC-:B0-----:R-:W-:Y:S02]  /*0ab0*/  SHF.R.U64 R9, R4, R11.reuse, R5.reuse ;  /* 0x0000000b04097219 */ /* 0x181fe40000001205 */
[----:B------:R-:W-:Y:S02]  /*0ac0*/  SHF.R.U32.HI R8, RZ, R11, R5 ;  /* 0x0000000bff087219 */ /* 0x000fe40000011605 */
[----:B------:R-:W-:-:S04]  /*0ad0*/  IADD3 R9, P0, PT, R9, UR6, RZ ;  /* 0x0000000609097c10 */ /* 0x000fc8000ff1e0ff */
[----:B------:R-:W-:Y:S02]  /*0ae0*/  IADD3.X R8, PT, PT, R8, UR7, RZ, P0, !PT ;  /* 0x0000000708087c10 */ /* 0x000fe400087fe4ff */
[----:B------:R-:W-:Y:S02]  /*0af0*/  LOP3.LUT R9, R9, UR10, RZ, 0xc0, !PT ;  /* 0x0000000a09097c12 */ /* 0x000fe4000f8ec0ff */
[----:B------:R-:W-:Y:S02]  /*0b00*/  LOP3.LUT R8, R8, UR11, RZ, 0xc0, !PT ;  /* 0x0000000b08087c12 */ /* 0x000fe4000f8ec0ff */
[----:B------:R-:W-:-:S04]  /*0b10*/  IADD3 R9, P0, PT, R9, -UR6, RZ ;  /* 0x8000000609097c10 */ /* 0x000fc8000ff1e0ff */
[----:B------:R-:W-:-:S04]  /*0b20*/  IADD3.X R8, PT, PT, R8, ~UR7, RZ, P0, !PT ;  /* 0x8000000708087c10 */ /* 0x000fc800087fe4ff */
[--C-:B------:R-:W-:Y:S02]  /*0b30*/  SHF.R.S32.HI R5, RZ, 0x1f, R8.reuse ;  /* 0x0000001fff057819 */ /* 0x100fe40000011408 */
[----:B------:R-:W-:Y:S02]  /*0b40*/  SHF.R.S32.HI R7, RZ, 0x1f, R8 ;  /* 0x0000001fff077819 */ /* 0x000fe40000011408 */
[----:B------:R-:W-:Y:S02]  /*0b50*/  LOP3.LUT R4, R5, UR12, RZ, 0xc0, !PT ;  /* 0x0000000c05047c12 */ /* 0x000fe4000f8ec0ff */
[----:B------:R-:W-:Y:S02]  /*0b60*/  LOP3.LUT R5, R7, UR13, RZ, 0xc0, !PT ;  /* 0x0000000d07057c12 */ /* 0x000fe4000f8ec0ff */
[----:B------:R-:W-:Y:S02]  /*0b70*/  IADD3 R4, P0, PT, R4, R9, RZ ;  /* 0x0000000904047210 */ /* 0x000fe40007f1e0ff */
[C---:B------:R-:W-:Y:S01]  /*0b80*/  LEA R7, R6.reuse, UR22, 0x3 ;  /* 0x0000001606077c11 */ /* 0x040fe2000f8e18ff */
[----:B------:R-:W-:-:S02]  /*0b90*/  VIADD R6, R6, UR17 ;  /* 0x0000001106067c36 */ /* 0x000fc40008000000 */
[----:B------:R-:W-:-:S03]  /*0ba0*/  IMAD.X R5, R5, 0x1, R8, P0 ;  /* 0x0000000105057824 */ /* 0x000fc600000e0608 */
[----:B------:R-:W-:Y:S02]  /*0bb0*/  ISETP.GE.U32.AND P0, PT, R6, UR5, PT ;  /* 0x0000000506007c0c */ /* 0x000fe4000bf06070 */
[----:B------:R0:W-:Y:S11]  /*0bc0*/  STS.64 [R7], R4 ;  /* 0x0000000407007388 */ /* 0x0001f60000000a00 */
[----:B------:R-:W-:Y:S05]  /*0bd0*/  @!P0 BRA `(.L_x_18) ;  /* 0xfffffffc00ac8947 */ /* 0x000fea000383ffff */
.L_x_17:
[----:B------:R-:W-:Y:S05]  /*0be0*/  BSYNC.RECONVERGENT B0 ;  /* 0x0000000000007941 */ /* 0x000fea0003800200 */
.L_x_16:
[----:B------:R-:W1:Y:S02]  /*0bf0*/  LDCU UR5, c[0x0][0x3f0] ;  /* 0x00007e00ff0577ac */ /* 0x000e640008000800 */
[----:B-1----:R-:W-:Y:S01]  /*0c00*/  UISETP.NE.AND UP0, UPT, UR5, URZ, UPT ;  /* 0x000000ff0500728c */ /* 0x002fe2000bf05270 */
[----:B------:R-:W-:Y:S08]  /*0c10*/  BAR.SYNC.DEFER_BLOCKING 0x0 ;  /* 0x0000000000007b1d */ /* 0x000ff00000010000 */
[----:B------:R-:W-:Y:S05]  /*0c20*/  BRA.U !UP0, `(.L_x_19) ;  /* 0x0000000508dc7547 */ /* 0x000fea000b800000 */
[----:B0-----:R-:W0:Y:S01]  /*0c30*/  I2F.U32.RP R4, UR17 ;  /* 0x0000001100047d06 */ /* 0x001e220008209000 */
[----:B------:R-:W-:Y:S01]  /*0c40*/  UMOV UR6, URZ ;  /* 0x000000ff00067c82 */ /* 0x000fe20008000000 */
[----:B------:R-:W-:Y:S02]  /*0c50*/  UIADD3 UR10, UPT, UPT, UR17, -0x1, UR16 ;  /* 0xffffffff110a7890 */ /* 0x000fe4000fffe010 */
[----:B------:R-:W-:-:S04]  /*0c60*/  UISETP.NE.U32.AND UP2, UPT, UR17, URZ, UPT ;  /* 0x000000ff1100728c */ /* 0x000fc8000bf45070 */
[----:B0-----:R-:W0:Y:S02]  /*0c70*/  MUFU.RCP R4, R4 ;  /* 0x0000000400047308 */ /* 0x001e240000001000 */
[----:B0-----:R-:W-:-:S06]  /*0c80*/  VIADD R5, R4, 0xffffffe ;  /* 0x0ffffffe04057836 */ /* 0x001fcc0000000000 */
[----:B------:R-:W0:Y:S02]  /*0c90*/  F2I.FTZ.U32.TRUNC.NTZ R5, R5 ;  /* 0x0000000500057305 */ /* 0x000e24000021f000 */
[----:B0-----:R-:W-:-:S13]  /*0ca0*/  R2UR UR7, R5 ;  /* 0x00000000050772ca */ /* 0x001fda00000e0000 */
[----:B------:R-:W-:-:S04]  /*0cb0*/  UIADD3 UR5, UPT, UPT, URZ, -UR7, URZ ;  /* 0x80000007ff057290 */ /* 0x000fc8000fffe0ff */
[----:B------:R-:W-:-:S04]  /*0cc0*/  UIMAD UR5, UR5, UR17, URZ ;  /* 0x00000011050572a4 */ /* 0x000fc8000f8e02ff */
[----:B------:R-:W-:-:S04]  /*0cd0*/  UIMAD.WIDE.U32 UR6, UR7, UR5, UR6 ;  /* 0x00000005070672a5 */ /* 0x000fc8000f8e0006 */
[----:B------:R-:W-:-:S04]  /*0ce0*/  UIMAD.WIDE.U32 UR6, UR7, UR10, URZ ;  /* 0x0000000a070672a5 */ /* 0x000fc8000f8e00ff */
[----:B------:R-:W-:-:S04]  /*0cf0*/  UIADD3 UR5, UPT, UPT, -UR7, URZ, URZ ;  /* 0x000000ff07057290 */ /* 0x000fc8000fffe1ff */
[----:B------:R-:W-:-:S04]  /*0d00*/  UIMAD UR5, UR17, UR5, UR10 ;  /* 0x00000005110572a4 */ /* 0x000fc8000f8e020a */
[----:B------:R-:W-:-:S11]  /*0d10*/  UISETP.GE.U32.AND UP0, UPT, UR5, UR17, UPT ;  /* 0x000000110500728c */ /* 0x000fd6000bf06070 */
[----:B------:R-:W-:Y:S02]  /*0d20*/  @UP0 UIADD3 UR5, UPT, UPT, UR5, -UR17, URZ ;  /* 0x8000001105050290 */ /* 0x000fe4000fffe0ff */
[----:B------:R-:W-:Y:S02]  /*0d30*/  @UP0 UIADD3 UR7, UPT, UPT, UR7, 0x1, URZ ;  /* 0x0000000107070890 */ /* 0x000fe4000fffe0ff */
[----:B------:R-:W-:-:S03]  /*0d40*/  UISETP.GE.U32.AND UP1, UPT, UR5, UR17, UPT ;  /* 0x000000110500728c */ /* 0x000fc6000bf26070 */
[----:B------:R-:W-:-:S08]  /*0d50*/  UMOV UR5, URZ ;  /* 0x000000ff00057c82 */ /* 0x000fd00008000000 */
[----:B------:R-:W-:Y:S02]  /*0d60*/  @UP1 UIADD3 UR7, UPT, UPT, UR7, 0x1, URZ ;  /* 0x0000000107071890 */ /* 0x000fe4000fffe0ff */
[----:B------:R-:W-:-:S04]  /*0d70*/  @!UP2 ULOP3.LUT UR7, URZ, UR17, URZ, 0x33, !UPT ;  /* 0x00000011ff07a292 */ /* 0x000fc8000f8e33ff */
[----:B------:R-:W-:-:S04]  /*0d80*/  UISETP.LT.U32.AND UP0, UPT, UR7, 0x1, UPT ;  /* 0x000000010700788c */ /* 0x000fc8000bf01070 */
[----:B------:R-:W-:-:S12]  /*0d90*/  USEL UR7, UR7, 0x1, !UP0 ;  /* 0x0000000107077887 */ /* 0x000fd8000c000000 */
.L_x_23:
[----:B0-----:R-:W0:Y:S01]  /*0da0*/  LDC R4, c[0x0][0x3ec] ;  /* 0x0000fb00ff047b82 */ /* 0x001e220000000800 */
[----:B------:R-:W1:Y:S01]  /*0db0*/  LDCU UR9, c[0x0][0x3f0] ;  /* 0x00007e00ff0977ac */ /* 0x000e620008000800 */
[----:B------:R-:W-:Y:S02]  /*0dc0*/  UISETP.GT.U32.AND UP0, UPT, UR17, UR10, UPT ;  /* 0x0000000a1100728c */ /* 0x000fe4000bf04070 */
[----:B------:R-:W-:-:S04]  /*0dd0*/  UIADD3 UR6, UPT, UPT, UR5, 0x1, URZ ;  /* 0x0000000105067890 */ /* 0x000fc8000fffe0ff */
[----:B-1----:R-:W-:-:S03]  /*0de0*/  UISETP.NE.AND UP1, UPT, UR6, UR9, UPT ;  /* 0x000000090600728c */ /* 0x002fc6000bf25270 */
[----:B------:R-:W-:Y:S01]  /*0df0*/  UMOV UR9, UR5 ;  /* 0x0000000500097c82 */ /* 0x000fe20008000000 */
[----:B------:R-:W-:Y:S01]  /*0e00*/  UMOV UR5, UR6 ;  /* 0x0000000600057c82 */ /* 0x000fe20008000000 */
[----:B0-----:R-:W-:Y:S01]  /*0e10*/  SHF.R.U32.HI R4, RZ, UR6, R4 ;  /* 0x00000006ff047c19 */ /* 0x001fe20008011604 */
[----:B------:R-:W-:Y:S06]  /*0e20*/  BRA.U UP0, `(.L_x_20) ;  /* 0x0000000500547547 */ /* 0x000fec000b800000 */
[----:B------:R-:W0:Y:S01]  /*0e30*/  I2F.U32.RP R8, R4 ;  /* 0x0000000400087306 */ /* 0x000e220000209000 */
[----:B------:R-:W-:Y:S01]  /*0e40*/  IADD3 R5, PT, PT, RZ, -R4, RZ ;  /* 0x80000004ff057210 */ /* 0x000fe20007ffe0ff */
[----:B------:R-:W-:Y:S01]  /*0e50*/  IMAD.MOV.U32 R6, RZ, RZ, RZ ;  /* 0x000000ffff067224 */ /* 0x000fe200078e00ff */
[----:B------:R-:W-:Y:S01]  /*0e60*/  BSSY.RECONVERGENT B0, `(.L_x_20) ;  /* 0x0000051000007945 */ /* 0x000fe20003800200 */
[----:B------:R-:W-:Y:S01]  /*0e70*/  ISETP.NE.U32.AND P3, PT, R4, RZ, PT ;  /* 0x000000ff0400720c */ /* 0x000fe20003f65070 */
[----:B------:R-:W-:Y:S01]  /*0e80*/  IMAD.MOV.U32 R23, RZ, RZ, RZ ;  /* 0x000000ffff177224 */ /* 0x000fe200078e00ff */
[----:B------:R-:W-:Y:S02]  /*0e90*/  UMOV UR6, 0x1 ;  /* 0x0000000100067882 */ /* 0x000fe40000000000 */
[----:B------:R-:W-:Y:S01]  /*0ea0*/  USHF.L.U32 UR6, UR6, UR9, URZ ;  /* 0x0000000906067299 */ /* 0x000fe200080006ff */
[----:B0-----:R-:W0:Y:S02]  /*0eb0*/  MUFU.RCP R8, R8 ;  /* 0x0000000800087308 */ /* 0x001e240000001000 */
[----:B0-----:R-:W-:-:S06]  /*0ec0*/  VIADD R7, R8, 0xffffffe ;  /* 0x0ffffffe08077836 */ /* 0x001fcc0000000000 */
[----:B------:R-:W0:Y:S02]  /*0ed0*/  F2I.FTZ.U32.TRUNC.NTZ R7, R7 ;  /* 0x0000000700077305 */ /* 0x000e24000021f000 */
[----:B0-----:R-:W-:-:S04]  /*0ee0*/  IMAD R5, R5, R7, RZ ;  /* 0x0000000705057224 */ /* 0x001fc800078e02ff */
[----:B------:R-:W-:Y:S01]  /*0ef0*/  IMAD.HI.U32 R5, R7, R5, R6 ;  /* 0x0000000507057227 */ /* 0x000fe200078e0006 */
[----:B------:R-:W-:-:S03]  /*0f00*/  LOP3.LUT R7, RZ, R4, RZ, 0x33, !PT ;  /* 0x00000004ff077212 */ /* 0x000fc600078e33ff */
[----:B------:R-:W-:-:S07]  /*0f10*/  IMAD.SHL.U32 R6, R4, 0x2, RZ ;  /* 0x0000000204067824 */ /* 0x000fce00078e00ff */
.L_x_22:
[----:B------:R-:W-:-:S05]  /*0f20*/  IMAD R12, R23, UR17, R0 ;  /* 0x00000011170c7c24 */ /* 0x000fca000f8e0200 */
[----:B------:R-:W-:-:S13]  /*0f30*/  ISETP.GE.U32.AND P0, PT, R12, UR16, PT ;  /* 0x000000100c007c0c */ /* 0x000fda000bf06070 */
[----:B0-----:R-:W-:Y:S05]  /*0f40*/  @P0 BRA `(.L_x_21) ;  /* 0x0000000400080947 */ /* 0x001fea0003800000 */
[----:B------:R-:W-:-:S04]  /*0f50*/  IMAD.HI.U32 R10, R5, R12, RZ ;  /* 0x0000000c050a7227 */ /* 0x000fc800078e00ff */
[----:B------:R-:W-:-:S04]  /*0f60*/  IMAD.MOV R9, RZ, RZ, -R10 ;  /* 0x000000ffff097224 */ /* 0x000fc800078e0a0a */
[----:B------:R-:W-:-:S05]  /*0f70*/  IMAD R9, R4, R9, R12 ;  /* 0x0000000904097224 */ /* 0x000fca00078e020c */
[----:B------:R-:W-:-:S13]  /*0f80*/  ISETP.GE.U32.AND P0, PT, R9, R4, PT ;  /* 0x000000040900720c */ /* 0x000fda0003f06070 */
[----:B------:R-:W-:Y:S01]  /*0f90*/  @P0 IMAD.IADD R9, R9, 0x1, -R4 ;  /* 0x0000000109090824 */ /* 0x000fe200078e0a04 */
[----:B------:R-:W-:-:S04]  /*0fa0*/  @P0 IADD3 R10, PT, PT, R10, 0x1, RZ ;  /* 0x000000010a0a0810 */ /* 0x000fc80007ffe0ff */
[----:B------:R-:W-:Y:S02]  /*0fb0*/  ISETP.GE.U32.AND P1, PT, R9, R4, PT ;  /* 0x000000040900720c */ /* 0x000fe40003f26070 */
[----:B------:R-:W0:Y:S11]  /*0fc0*/  LDC.64 R8, c[0x0][0x3a0] ;  /* 0x0000e800ff087b82 */ /* 0x000e360000000a00 */
[----:B------:R-:W-:-:S05]  /*0fd0*/  @P1 VIADD R10, R10, 0x1 ;  /* 0x000000010a0a1836 */ /* 0x000fca0000000000 */
[----:B------:R-:W-:Y:S02]  /*0fe0*/  SEL R13, R7, R10, !P3 ;  /* 0x0000000a070d7207 */ /* 0x000fe40005800000 */
[----:B------:R-:W1:Y:S03]  /*0ff0*/  LDC.64 R10, c[0x0][0x398] ;  /* 0x0000e600ff0a7b82 */ /* 0x000e660000000a00 */
[----:B------:R-:W-:-:S04]  /*1000*/  VIADD R15, R13, UR6 ;  /* 0x000000060d0f7c36 */ /* 0x000fc80008000000 */
[----:B0-----:R-:W-:-:S06]  /*1010*/  IMAD.WIDE.U32 R8, R15, 0x8, R8 ;  /* 0x000000080f087825 */ /* 0x001fcc00078e0008 */
[----:B------:R-:W2:Y:S01]  /*1020*/  LDG.E.64.CONSTANT R8, desc[UR14][R8.64] ;  /* 0x0000000e08087981 */ /* 0x000ea2000c1e9b00 */
[----:B-1----:R-:W-:-:S06]  /*1030*/  IMAD.WIDE.U32 R10, R15, 0x8, R10 ;  /* 0x000000080f0a7825 */ /* 0x002fcc00078e000a */
[----:B------:R-:W3:Y:S01]  /*1040*/  LDG.E.64.CONSTANT R10, desc[UR14][R10.64] ;  /* 0x0000000e0a0a7981 */ /* 0x000ee2000c1e9b00 */
[----:B------:R-:W-:Y:S02]  /*1050*/  IMAD.MOV R15, RZ, RZ, -R13 ;  /* 0x000000ffff0f7224 */ /* 0x000fe400078e0a0d */
[----:B------:R-:W-:Y:S02]  /*1060*/  VIADD R23, R23, 0x1 ;  /* 0x0000000117177836 */ /* 0x000fe40000000000 */
[----:B------:R-:W-:Y:S02]  /*1070*/  IMAD R12, R4, R15, R12 ;  /* 0x0000000f040c7224 */ /* 0x000fe400078e020c */
[----:B------:R-:W0:Y:S02]  /*1080*/  LDC.64 R14, c[0x0][0x3b8] ;  /* 0x0000ee00ff0e7b82 */ /* 0x000e240000000a00 */
[----:B------:R-:W-:-:S05]  /*1090*/  IMAD R12, R6, R13, R12 ;  /* 0x0000000d060c7224 */ /* 0x000fca00078e020c */
[----:B------:R-:W-:-:S05]  /*10a0*/  LEA R25, R12, UR22, 0x3 ;  /* 0x000000160c197c11 */ /* 0x000fca000f8e18ff */
[----:B------:R-:W-:-:S05]  /*10b0*/  IMAD R22, R4, 0x8, R25 ;  /* 0x0000000804167824 */ /* 0x000fca00078e0219 */
[----:B------:R-:W2:Y:S02]  /*10c0*/  LDS.64 R12, [R22] ;  /* 0x00000000160c7984 */ /* 0x000ea40000000a00 */
[----:B--2---:R-:W-:-:S04]  /*10d0*/  IMAD.WIDE.U32 R16, R13, R8, RZ ;  /* 0x000000080d107225 */ /* 0x004fc800078e00ff */
[----:B------:R-:W-:-:S04]  /*10e0*/  IMAD.WIDE.U32 R18, R12, R8, RZ ;  /* 0x000000080c127225 */ /* 0x000fc800078e00ff */
[----:B------:R-:W-:-:S04]  /*10f0*/  IMAD.WIDE.U32 R16, P0, R9, R12, R16 ;  /* 0x0000000c09107225 */ /* 0x000fc80007800010 */
[----:B------:R-:W-:Y:S01]  /*1100*/  IMAD.X R21, RZ, RZ, RZ, P0 ;  /* 0x000000ffff157224 */ /* 0x000fe200000e06ff */
[----:B------:R-:W-:Y:S02]  /*1110*/  IADD3 RZ, P0, PT, R19, R16, RZ ;  /* 0x0000001013ff7210 */ /* 0x000fe40007f1e0ff */
[----:B------:R-:W-:Y:S01]  /*1120*/  MOV R20, R17 ;  /* 0x0000001100147202 */ /* 0x000fe20000000f00 */
[----:B------:R-:W1:Y:S04]  /*1130*/  LDS.64 R18, [R25] ;  /* 0x0000000019127984 */ /* 0x000e680000000a00 */
[----:B------:R-:W-:-:S04]  /*1140*/  IMAD.WIDE.U32.X R8, R9, R13, R20, P0 ;  /* 0x0000000d09087225 */ /* 0x000fc800000e0414 */
[-C--:B0-----:R-:W-:Y:S02]  /*1150*/  IMAD R9, R9, R14.reuse, RZ ;  /* 0x0000000e09097224 */ /* 0x081fe400078e02ff */
[----:B------:R-:W-:-:S04]  /*1160*/  IMAD.WIDE.U32 R16, R8, R14, RZ ;  /* 0x0000000e08107225 */ /* 0x000fc800078e00ff */
[----:B------:R-:W-:Y:S01]  /*1170*/  IMAD R9, R8, R15, R9 ;  /* 0x0000000f08097224 */ /* 0x000fe200078e0209 */
[----:B------:R-:W-:Y:S01]  /*1180*/  IADD3 R8, P0, PT, RZ, -R16, RZ ;  /* 0x80000010ff087210 */ /* 0x000fe20007f1e0ff */
[----:B---3--:R-:W-:Y:S02]  /*1190*/  IMAD R13, R13, R10, RZ ;  /* 0x0000000a0d0d7224 */ /* 0x008fe400078e02ff */
[----:B------:R-:W-:Y:S02]  /*11a0*/  IMAD.IADD R16, R17, 0x1, R9 ;  /* 0x0000000111107824 */ /* 0x000fe400078e0209 */
[-C--:B------:R-:W-:Y:S02]  /*11b0*/  IMAD R13, R11, R12.reuse, R13 ;  /* 0x0000000c0b0d7224 */ /* 0x080fe400078e020d */
[----:B------:R-:W-:Y:S02]  /*11c0*/  IMAD.X R9, RZ, RZ, ~R16, P0 ;  /* 0x000000ffff097224 */ /* 0x000fe400000e0e10 */
[----:B------:R-:W-:-:S04]  /*11d0*/  IMAD.WIDE.U32 R8, R10, R12, R8 ;  /* 0x0000000c0a087225 */ /* 0x000fc800078e0008 */
[----:B------:R-:W-:Y:S01]  /*11e0*/  IMAD.IADD R10, R9, 0x1, R13 ;  /* 0x00000001090a7824 */ /* 0x000fe200078e020d */
[----:B------:R-:W-:-:S04]  /*11f0*/  ISETP.GE.U32.AND P0, PT, R8, R14, PT ;  /* 0x0000000e0800720c */ /* 0x000fc80003f06070 */
[----:B------:R-:W-:-:S04]  /*1200*/  ISETP.GE.U32.AND.EX P0, PT, R10, R15, PT, P0 ;  /* 0x0000000f0a00720c */ /* 0x000fc80003f06100 */
[----:B------:R-:W-:Y:S02]  /*1210*/  SEL R17, R14, RZ, P0 ;  /* 0x000000ff0e117207 */ /* 0x000fe40000000000 */
[----:B------:R-:W-:Y:S02]  /*1220*/  SEL R21, R15, RZ, P0 ;  /* 0x000000ff0f157207 */ /* 0x000fe40000000000 */
[----:B------:R-:W-:-:S04]  /*1230*/  IADD3 R17, P1, PT, -R17, R8, RZ ;  /* 0x0000000811117210 */ /* 0x000fc80007f3e1ff */
[-C--:B-1----:R-:W-:Y:S01]  /*1240*/  IADD3 R13, P4, PT, R18, R17.reuse, RZ ;  /* 0x00000011120d7210 */ /* 0x082fe20007f9e0ff */
[----:B------:R-:W-:Y:S01]  /*1250*/  IMAD.X R21, R10, 0x1, ~R21, P1 ;  /* 0x000000010a157824 */ /* 0x000fe200008e0e15 */
[----:B------:R-:W-:Y:S02]  /*1260*/  ISETP.GE.U32.AND P1, PT, R18, R17, PT ;  /* 0x000000111200720c */ /* 0x000fe40003f26070 */
[----:B------:R-:W-:Y:S01]  /*1270*/  ISETP.GE.U32.AND P0, PT, R13, R14, PT ;  /* 0x0000000e0d00720c */ /* 0x000fe20003f06070 */
[C---:B------:R-:W-:Y:S01]  /*1280*/  IMAD.X R12, R19.reuse, 0x1, R21, P4 ;  /* 0x00000001130c7824 */ /* 0x040fe200020e0615 */
[----:B------:R-:W-:-:S04]  /*1290*/  ISETP.GE.U32.AND.EX P1, PT, R19, R21, PT, P1 ;  /* 0x000000151300720c */ /* 0x000fc80003f26110 */
[----:B------:R-:W-:Y:S02]  /*12a0*/  ISETP.GE.U32.AND.EX P0, PT, R12, R15, PT, P0 ;  /* 0x0000000f0c00720c */ /* 0x000fe40003f06100 */
[C---:B------:R-:W-:Y:S02]  /*12b0*/  SEL R9, R14.reuse, RZ, !P1 ;  /* 0x000000ff0e097207 */ /* 0x040fe40004800000 */
[----:B------:R-:W-:Y:S02]  /*12c0*/  SEL R10, R14, RZ, P0 ;  /* 0x000000ff0e0a7207 */ /* 0x000fe40000000000 */
[----:B------:R-:W-:Y:S02]  /*12d0*/  SEL R11, R15, RZ, !P1 ;  /* 0x000000ff0f0b7207 */ /* 0x000fe40004800000 */
[----:B------:R-:W-:Y:S02]  /*12e0*/  IADD3 R8, P4, P5, R9, R18, -R17 ;  /* 0x0000001209087210 */ /* 0x000fe40007d9e811 */
[----:B------:R-:W-:-:S02]  /*12f0*/  IADD3 R10, P1, PT, -R10, R13, RZ ;  /* 0x0000000d0a0a7210 */ /* 0x000fc40007f3e1ff */
[----:B------:R-:W-:Y:S02]  /*1300*/  SEL R15, R15, RZ, P0 ;  /* 0x000000ff0f0f7207 */ /* 0x000fe40000000000 */
[----:B------:R-:W-:Y:S02]  /*1310*/  IADD3.X R9, PT, PT, R11, R19, ~R21, P4, P5 ;  /* 0x000000130b097210 */ /* 0x000fe400027eac15 */
[----:B------:R-:W-:Y:S02]  /*1320*/  IADD3.X R11, PT, PT, ~R15, R12, RZ, P1, !PT ;  /* 0x0000000c0f0b7210 */ /* 0x000fe40000ffe5ff */
[----:B------:R-:W-:-:S03]  /*1330*/  ISETP.NE.AND P0, PT, R23, UR7, PT ;  /* 0x0000000717007c0c */ /* 0x000fc6000bf05270 */
[----:B------:R0:W-:Y:S04]  /*1340*/  STS.64 [R25], R10 ;  /* 0x0000000a19007388 */ /* 0x0001e80000000a00 */
[----:B------:R0:W-:Y:S06]  /*1350*/  STS.64 [R22], R8 ;  /* 0x0000000816007388 */ /* 0x0001ec0000000a00 */
[----:B------:R-:W-:Y:S05]  /*1360*/  @P0 BRA `(.L_x_22) ;  /* 0xfffffff800ec0947 */ /* 0x000fea000383ffff */
.L_x_21:
[----:B------:R-:W-:Y:S05]  /*1370*/  BSYNC.RECONVERGENT B0 ;  /* 0x0000000000007941 */ /* 0x000fea0003800200 */
.L_x_20:
[----:B------:R-:W-:Y:S06]  /*1380*/  BAR.SYNC.DEFER_BLOCKING 0x0 ;  /* 0x0000000000007b1d */ /* 0x000fec0000010000 */
[----:B------:R-:W-:Y:S05]  /*1390*/  BRA.U UP1, `(.L_x_23) ;  /* 0xfffffff901807547 */ /* 0x000fea000b83ffff */
.L_x_19:
[----:B------:R-:W1:Y:S01]  /*13a0*/  LDCU UR23, c[0x0][0x3ec] ;  /* 0x00007d80ff1777ac */ /* 0x000e620008000800 */
[----:B------:R-:W-:Y:S01]  /*13b0*/  BSSY.RECONVERGENT B0, `(.L_x_24) ;  /* 0x00000d5000007945 */ /* 0x000fe20003800200 */
[----:B------:R-:W2:Y:S01]  /*13c0*/  LDCU UR24, c[0x0][0x3bc] ;  /* 0x00007780ff1877ac */ /* 0x000ea20008000800 */
[----:B------:R-:W3:Y:S02]  /*13d0*/  LDCU UR25, c[0x0][0x3b8] ;  /* 0x00007700ff1977ac */ /* 0x000ee40008000800 */
[----:B------:R-:W-:Y:S05]  /*13e0*/  @P2 BRA `(.L_x_25) ;  /* 0x0000000c00442947 */ /* 0x000fea0003800000 */
[----:B0-----:R-:W0:Y:S08]  /*13f0*/  LDC R5, c[0x0][0x3f4] ;  /* 0x0000fd00ff057b82 */ /* 0x001e300000000800 */
[----:B------:R-:W4:Y:S08]  /*1400*/  LDC R6, c[0x0][0x3f8] ;  /* 0x0000fe00ff067b82 */ /* 0x000f300000000800 */
[----:B------:R-:W1:Y:S08]  /*1410*/  LDC R4, c[0x0][0x3ec] ;  /* 0x0000fb00ff047b82 */ /* 0x000e700000000800 */
[----:B------:R-:W1:Y:S01]  /*1420*/  LDC.64 R8, c[0x0][0x388] ;  /* 0x0000e200ff087b82 */ /* 0x000e620000000a00 */
[----:B0-----:R-:W-:-:S07]  /*1430*/  VIADD R12, R5, 0x1 ;  /* 0x00000001050c7836 */ /* 0x001fce0000000000 */
[----:B------:R-:W0:Y:S01]  /*1440*/  LDC.64 R10, c[0x0][0x3b8] ;  /* 0x0000ee00ff0a7b82 */ /* 0x000e220000000a00 */
[----:B----4-:R-:W-:Y:S02]  /*1450*/  IMAD R5, R6, UR4, R3 ;  /* 0x0000000406057c24 */ /* 0x010fe4000f8e0203 */
[----:B------:R-:W-:Y:S02]  /*1460*/  IMAD.MOV.U32 R6, RZ, RZ, R0 ;  /* 0x000000ffff067224 */ /* 0x000fe400078e0000 */
[----:B------:R-:W-:-:S07]  /*1470*/  IMAD R5, R12, R5, UR18 ;  /* 0x000000120c057e24 */ /* 0x000fce000f8e0205 */
.L_x_42:
[----:B-1----:R-:W-:-:S04]  /*1480*/  IMAD R15, R5, UR23, R6 ;  /* 0x00000017050f7c24 */ /* 0x002fc8000f8e0206 */
[----:B------:R-:W-:-:S06]  /*1490*/  IMAD.WIDE.U32 R14, R15, 0x8, R8 ;  /* 0x000000080f0e7825 */ /* 0x000fcc00078e0008 */
[----:B----4-:R-:W4:Y:S01]  /*14a0*/  LDG.E.64.CONSTANT R14, desc[UR14][R14.64] ;  /* 0x0000000e0e0e7981 */ /* 0x010f22000c1e9b00 */
[----:B0-----:R-:W-:Y:S01]  /*14b0*/  LEA R7, R6, UR22, 0x3 ;  /* 0x0000001606077c11 */ /* 0x001fe2000f8e18ff */
[----:B------:R-:W-:Y:S04]  /*14c0*/  BSSY.RECONVERGENT B1, `(.L_x_26) ;  /* 0x00000b5000017945 */ /* 0x000fe80003800200 */
[----:B------:R-:W4:Y:S02]  /*14d0*/  LDS.64 R20, [R7] ;  /* 0x0000000007147984 */ /* 0x000f240000000a00 */
[----:B----4-:R-:W-:-:S04]  /*14e0*/  IMAD.WIDE.U32 R16, R21, R14, RZ ;  /* 0x0000000e15107225 */ /* 0x010fc800078e00ff */
[----:B------:R-:W-:-:S04]  /*14f0*/  IMAD.WIDE.U32 R18, R20, R14, RZ ;  /* 0x0000000e14127225 */ /* 0x000fc800078e00ff */
[-C--:B------:R-:W-:Y:S02]  /*1500*/  IMAD.WIDE.U32 R16, P0, R20, R15.reuse, R16 ;  /* 0x0000000f14107225 */ /* 0x080fe40007800010 */
[----:B------:R-:W1:Y:S02]  /*1510*/  LDC R18, c[0x0][0x3b8] ;  /* 0x0000ee00ff127b82 */ /* 0x000e640000000800 */
[----:B------:R-:W-:Y:S01]  /*1520*/  IMAD.X R13, RZ, RZ, RZ, P0 ;  /* 0x000000ffff0d7224 */ /* 0x000fe200000e06ff */
[----:B------:R-:W-:Y:S01]  /*1530*/  IADD3 RZ, P0, PT, R19, R16, RZ ;  /* 0x0000001013ff7210 */ /* 0x000fe20007f1e0ff */
[----:B------:R-:W-:Y:S02]  /*1540*/  IMAD.MOV.U32 R12, RZ, RZ, R17 ;  /* 0x000000ffff0c7224 */ /* 0x000fe400078e0011 */
[----:B------:R-:W-:Y:S02]  /*1550*/  IMAD.WIDE.U32 R16, R14, R20, RZ ;  /* 0x000000140e107225 */ /* 0x000fe400078e00ff */
[----:B------:R-:W4:Y:S02]  /*1560*/  LDC R19, c[0x0][0x3bc] ;  /* 0x0000ef00ff137b82 */ /* 0x000f240000000800 */
[----:B------:R-:W-:-:S04]  /*1570*/  IMAD.WIDE.U32.X R12, R21, R15, R12, P0 ;  /* 0x0000000f150c7225 */ /* 0x000fc800000e040c */
[----:B------:R-:W-:Y:S01]  /*1580*/  IMAD R15, R15, R20, RZ ;  /* 0x000000140f0f7224 */ /* 0x000fe200078e02ff */
[----:B------:R-:W-:-:S03]  /*1590*/  ISETP.NE.U32.AND P0, PT, R12, RZ, PT ;  /* 0x000000ff0c00720c */ /* 0x000fc60003f05070 */
[----:B------:R-:W-:Y:S01]  /*15a0*/  IMAD R15, R21, R14, R15 ;  /* 0x0000000e150f7224 */ /* 0x000fe200078e020f */
[----:B------:R-:W-:-:S04]  /*15b0*/  ISETP.NE.AND.EX P0, PT, R13, RZ, PT, P0 ;  /* 0x000000ff0d00720c */ /* 0x000fc80003f05300 */
[----:B------:R-:W-:-:S09]  /*15c0*/  IADD3 R25, PT, PT, R17, R15, RZ ;  /* 0x0000000f11197210 */ /* 0x000fd20007ffe0ff */
[----:B------:R-:W-:Y:S05]  /*15d0*/  @P0 BRA `(.L_x_27) ;  /* 0x00000000006c0947 */ /* 0x000fea0003800000 */
[----:B--2---:R-:W-:-:S04]  /*15e0*/  LOP3.LUT R12, R25, UR24, RZ, 0xfc, !PT ;  /* 0x00000018190c7c12 */ /* 0x004fc8000f8efcff */
[----:B------:R-:W-:-:S13]  /*15f0*/  ISETP.NE.U32.AND P0, PT, R12, RZ, PT ;  /* 0x000000ff0c00720c */ /* 0x000fda0003f05070 */
[----:B------:R-:W-:Y:S05]  /*1600*/  @P0 BRA `(.L_x_28) ;  /* 0x00000000004c0947 */ /* 0x000fea0003800000 */
[----:B---3--:R-:W2:Y:S01]  /*1610*/  I2F.U32.RP R14, UR25 ;  /* 0x00000019000e7d06 */ /* 0x008ea20008209000 */
[----:B------:R-:W-:Y:S01]  /*1620*/  ISETP.NE.U32.AND P1, PT, RZ, UR25, PT ;  /* 0x00000019ff007c0c */ /* 0x000fe2000bf25070 */
[----:B------:R-:W-:-:S06]  /*1630*/  IMAD.MOV.U32 R27, RZ, RZ, RZ ;  /* 0x000000ffff1b7224 */ /* 0x000fcc00078e00ff */
[----:B--2---:R-:W2:Y:S02]  /*1640*/  MUFU.RCP R14, R14 ;  /* 0x0000000e000e7308 */ /* 0x004ea40000001000 */
[----:B--2---:R-:W-:-:S06]  /*1650*/  VIADD R12, R14, 0xffffffe ;  /* 0x0ffffffe0e0c7836 */ /* 0x004fcc0000000000 */
[----:B------:R2:W3:Y:S02]  /*1660*/  F2I.FTZ.U32.TRUNC.NTZ R13, R12 ;  /* 0x0000000c000d7305 */ /* 0x0004e4000021f000 */
[----:B--2---:R-:W-:Y:S02]  /*1670*/  IMAD.MOV.U32 R12, RZ, RZ, RZ ;  /* 0x000000ffff0c7224 */ /* 0x004fe400078e00ff */
[----:B---3--:R-:W-:-:S04]  /*1680*/  IMAD.MOV R15, RZ, RZ, -R13 ;  /* 0x000000ffff0f7224 */ /* 0x008fc800078e0a0d */
[----:B------:R-:W-:-:S04]  /*1690*/  IMAD R15, R15, UR25, RZ ;  /* 0x000000190f0f7c24 */ /* 0x000fc8000f8e02ff */
[----:B------:R-:W-:-:S06]  /*16a0*/  IMAD.HI.U32 R13, R13, R15, R12 ;  /* 0x0000000f0d0d7227 */ /* 0x000fcc00078e000c */
[----:B------:R-:W-:-:S04]  /*16b0*/  IMAD.HI.U32 R13, R13, R16, RZ ;  /* 0x000000100d0d7227 */ /* 0x000fc800078e00ff */
[----:B------:R-:W-:-:S04]  /*16c0*/  IMAD.MOV R13, RZ, RZ, -R13 ;  /* 0x000000ffff0d7224 */ /* 0x000fc800078e0a0d */
[----:B------:R-:W-:-:S05]  /*16d0*/  IMAD R26, R13, UR25, R16 ;  /* 0x000000190d1a7c24 */ /* 0x000fca000f8e0210 */
[----:B------:R-:W-:-:S13]  /*16e0*/  ISETP.GE.U32.AND P0, PT, R26, UR25, PT ;  /* 0x000000191a007c0c */ /* 0x000fda000bf06070 */
[----:B------:R-:W-:-:S05]  /*16f0*/  @P0 VIADD R26, R26, -UR25 ;  /* 0x800000191a1a0c36 */ /* 0x000fca0008000000 */
[----:B------:R-:W-:-:S13]  /*1700*/  ISETP.GE.U32.AND P0, PT, R26, UR25, PT ;  /* 0x000000191a007c0c */ /* 0x000fda000bf06070 */
[----:B------:R-:W-:Y:S02]  /*1710*/  @P0 IADD3 R26, PT, PT, R26, -UR25, RZ ;  /* 0x800000191a1a0c10 */ /* 0x000fe4000fffe0ff */
[----:B------:R-:W-:Y:S01]  /*1720*/  @!P1 LOP3.LUT R26, RZ, UR25, RZ, 0x33, !PT ;  /* 0x00000019ff1a9c12 */ /* 0x000fe2000f8e33ff */
[----:B------:R-:W-:Y:S06]  /*1730*/  BRA `(.L_x_29) ;  /* 0x0000000800347947 */ /* 0x000fec0003800000 */
.L_x_28:
[----:B------:R-:W-:Y:S01]  /*1740*/  IMAD.MOV.U32 R22, RZ, RZ, R16 ;  /* 0x000000ffff167224 */ /* 0x000fe200078e0010 */
[----:B------:R-:W-:Y:S01]  /*1750*/  MOV R24, 0x1780 ;  /* 0x0000178000187802 */ /* 0x000fe20000000f00 */
[----:B------:R-:W-:-:S07]  /*1760*/  IMAD.MOV.U32 R23, RZ, RZ, R25 ;  /* 0x000000ffff177224 */ /* 0x000fce00078e0019 */
[----:B01-34-:R-:W-:Y:S05]  /*1770*/  CALL.REL.NOINC `($__internal_0_$__cuda_sm20_rem_u64) ;  /* 0x0000001400087944 */ /* 0x01bfea0003c00000 */
[----:B------:R-:W-:Y:S05]  /*1780*/  BRA `(.L_x_29) ;  /* 0x0000000800207947 */ /* 0x000fea0003800000 */
.L_x_27:
[----:B------:R-:W-:Y:S01]  /*1790*/  IMAD.MOV.U32 R22, RZ, RZ, RZ ;  /* 0x000000ffff167224 */ /* 0x000fe200078e00ff */
[----:B------:R-:W-:Y:S01]  /*17a0*/  MOV R24, 0x17d0 ;  /* 0x000017d000187802 */ /* 0x000fe20000000f00 */
[----:B------:R-:W-:-:S07]  /*17b0*/  IMAD.MOV.U32 R23, RZ, RZ, 0x1 ;  /* 0x00000001ff177424 */ /* 0x000fce00078e00ff */
[----:B01234-:R-:W-:Y:S05]  /*17c0*/  CALL.REL.NOINC `($__internal_0_$__cuda_sm20_rem_u64) ;  /* 0x0000001000f47944 */ /* 0x01ffea0003c00000 */
[-C--:B------:R-:W-:Y:S01]  /*17d0*/  IMAD R14, R27, R26.reuse, RZ ;  /* 0x0000001a1b0e7224 */ /* 0x080fe200078e02ff */
[----:B------:R-:W-:Y:S01]  /*17e0*/  BSSY.RECONVERGENT B2, `(.L_x_30) ;  /* 0x000001f000027945 */ /* 0x000fe20003800200 */
[----:B------:R-:W-:-:S04]  /*17f0*/  IMAD.WIDE.U32 R22, R26, R26, RZ ;  /* 0x0000001a1a167225 */ /* 0x000fc800078e00ff */
[----:B------:R-:W-:-:S05]  /*1800*/  IMAD R27, R26, R27, R14 ;  /* 0x0000001b1a1b7224 */ /* 0x000fca00078e020e */
[----:B------:R-:W-:-:S04]  /*1810*/  IADD3 R27, PT, PT, R23, R27, RZ ;  /* 0x0000001b171b7210 */ /* 0x000fc80007ffe0ff */
[----:B------:R-:W-:-:S04]  /*1820*/  LOP3.LUT R14, R27, UR24, RZ, 0xfc, !PT ;  /* 0x000000181b0e7c12 */ /* 0x000fc8000f8efcff */
[----:B------:R-:W-:-:S13]  /*1830*/  ISETP.NE.U32.AND P0, PT, R14, RZ, PT ;  /* 0x000000ff0e00720c */ /* 0x000fda0003f05070 */
[----:B------:R-:W-:Y:S05]  /*1840*/  @P0 BRA `(.L_x_31) ;  /* 0x00000000004c0947 */ /* 0x000fea0003800000 */
[----:B------:R-:W0:Y:S01]  /*1850*/  I2F.U32.RP R20, UR25 ;  /* 0x0000001900147d06 */ /* 0x000e220008209000 */
[----:B------:R-:W-:Y:S01]  /*1860*/  IMAD.MOV.U32 R14, RZ, RZ, RZ ;  /* 0x000000ffff0e7224 */ /* 0x000fe200078e00ff */
[----:B------:R-:W-:-:S06]  /*1870*/  ISETP.NE.U32.AND P1, PT, RZ, UR25, PT ;  /* 0x00000019ff007c0c */ /* 0x000fcc000bf25070 */
[----:B0-----:R-:W0:Y:S02]  /*1880*/  MUFU.RCP R20, R20 ;  /* 0x0000001400147308 */ /* 0x001e240000001000 */
[----:B0-----:R-:W-:-:S06]  /*1890*/  VIADD R21, R20, 0xffffffe ;  /* 0x0ffffffe14157836 */ /* 0x001fcc0000000000 */
[----:B------:R-:W0:Y:S02]  /*18a0*/  F2I.FTZ.U32.TRUNC.NTZ R15, R21 ;  /* 0x00000015000f7305 */ /* 0x000e24000021f000 */
[----:B0-----:R-:W-:-:S04]  /*18b0*/  IMAD.MOV R23, RZ, RZ, -R15 ;  /* 0x000000ffff177224 */ /* 0x001fc800078e0a0f */
[----:B------:R-:W-:-:S04]  /*18c0*/  IMAD R23, R23, UR25, RZ ;  /* 0x0000001917177c24 */ /* 0x000fc8000f8e02ff */
[----:B------:R-:W-:-:S06]  /*18d0*/  IMAD.HI.U32 R23, R15, R23, R14 ;  /* 0x000000170f177227 */ /* 0x000fcc00078e000e */
[----:B------:R-:W-:-:S04]  /*18e0*/  IMAD.HI.U32 R14, R23, R22, RZ ;  /* 0x00000016170e7227 */ /* 0x000fc800078e00ff */
[----:B------:R-:W-:-:S04]  /*18f0*/  IMAD.MOV R15, RZ, RZ, -R14 ;  /* 0x000000ffff0f7224 */ /* 0x000fc800078e0a0e */
[----:B------:R-:W-:Y:S02]  /*1900*/  IMAD R14, R15, UR25, R22 ;  /* 0x000000190f0e7c24 */ /* 0x000fe4000f8e0216 */
[----:B------:R-:W-:-:S03]  /*1910*/  IMAD.MOV.U32 R15, RZ, RZ, RZ ;  /* 0x000000ffff0f7224 */ /* 0x000fc600078e00ff */
[----:B------:R-:W-:-:S13]  /*1920*/  ISETP.GE.U32.AND P0, PT, R14, UR25, PT ;  /* 0x000000190e007c0c */ /* 0x000fda000bf06070 */
[----:B------:R-:W-:-:S05]  /*1930*/  @P0 VIADD R14, R14, -UR25 ;  /* 0x800000190e0e0c36 */ /* 0x000fca0008000000 */
[----:B------:R-:W-:-:S13]  /*1940*/  ISETP.GE.U32.AND P0, PT, R14, UR25, PT ;  /* 0x000000190e007c0c */ /* 0x000fda000bf06070 */
[----:B------:R-:W-:Y:S02]  /*1950*/  @P0 IADD3 R14, PT, PT, R14, -UR25, RZ ;  /* 0x800000190e0e0c10 */ /* 0x000fe4000fffe0ff */
[----:B------:R-:W-:Y:S01]  /*1960*/  @!P1 LOP3.LUT R14, RZ, UR25, RZ, 0x33, !PT ;  /* 0x00000019ff0e9c12 */ /* 0x000fe2000f8e33ff */
[----:B------:R-:W-:Y:S06]  /*1970*/  BRA `(.L_x_32) ;  /* 0x0000000000147947 */ /* 0x000fec0003800000 */
.L_x_31:
[----:B------:R-:W-:Y:S01]  /*1980*/  IMAD.MOV.U32 R23, RZ, RZ, R27 ;  /* 0x000000ffff177224 */ /* 0x000fe200078e001b */
[----:B------:R-:W-:-:S07]  /*1990*/  MOV R24, 0x19b0 ;  /* 0x000019b000187802 */ /* 0x000fce0000000f00 */
[----:B------:R-:W-:Y:S05]  /*19a0*/  CALL.REL.NOINC `($__internal_0_$__cuda_sm20_rem_u64) ;  /* 0x00000010007c7944 */ /* 0x000fea0003c00000 */
[----:B------:R-:W-:Y:S02]  /*19b0*/  IMAD.MOV.U32 R14, RZ, RZ, R26 ;  /* 0x000000ffff0e7224 */ /* 0x000fe400078e001a */
[----:B------:R-:W-:-:S07]  /*19c0*/  IMAD.MOV.U32 R15, RZ, RZ, R27 ;  /* 0x000000ffff0f7224 */ /* 0x000fce00078e001b */
.L_x_32:
[----:B------:R-:W-:Y:S05]  /*19d0*/  BSYNC.RECONVERGENT B2 ;  /* 0x0000000000027941 */ /* 0x000fea0003800200 */
.L_x_30:
[----:B------:R-:W-:Y:S01]  /*19e0*/  LOP3.LUT R20, R25, UR24, RZ, 0xfc, !PT ;  /* 0x0000001819147c12 */ /* 0x000fe2000f8efcff */
[----:B------:R-:W-:Y:S03]  /*19f0*/  BSSY.RECONVERGENT B2, `(.L_x_33) ;  /* 0x000001c000027945 */ /* 0x000fe60003800200 */
[----:B------:R-:W-:-:S13]  /*1a00*/  ISETP.NE.U32.AND P0, PT, R20, RZ, PT ;  /* 0x000000ff1400720c */ /* 0x000fda0003f05070 */
[----:B------:R-:W-:Y:S05]  /*1a10*/  @P0 BRA `(.L_x_34) ;  /* 0x00000000004c0947 */ /* 0x000fea0003800000 */
[----:B------:R-:W0:Y:S01]  /*1a20*/  I2F.U32.RP R17, UR25 ;  /* 0x0000001900117d06 */ /* 0x000e220008209000 */
[----:B------:R-:W-:-:S07]  /*1a30*/  ISETP.NE.U32.AND P1, PT, RZ, UR25, PT ;  /* 0x00000019ff007c0c */ /* 0x000fce000bf25070 */
[----:B0-----:R-:W0:Y:S02]  /*1a40*/  MUFU.RCP R17, R17 ;  /* 0x0000001100117308 */ /* 0x001e240000001000 */
[----:B0-----:R-:W-:Y:S02]  /*1a50*/  VIADD R20, R17, 0xffffffe ;  /* 0x0ffffffe11147836 */ /* 0x001fe40000000000 */
[----:B------:R-:W-:-:S04]  /*1a60*/  IMAD.MOV.U32 R17, RZ, RZ, RZ ;  /* 0x000000ffff117224 */ /* 0x000fc800078e00ff */
[----:B------:R0:W1:Y:S02]  /*1a70*/  F2I.FTZ.U32.TRUNC.NTZ R21, R20 ;  /* 0x0000001400157305 */ /* 0x000064000021f000 */
[----:B0-----:R-:W-:Y:S01]  /*1a80*/  IMAD.MOV.U32 R20, RZ, RZ, RZ ;  /* 0x000000ffff147224 */ /* 0x001fe200078e00ff */
[----:B-1----:R-:W-:-:S05]  /*1a90*/  IADD3 R23, PT, PT, RZ, -R21, RZ ;  /* 0x80000015ff177210 */ /* 0x002fca0007ffe0ff */
        /* <DEDUP_REMOVED lines=8> */
[----:B------:R-:W-:Y:S01]  /*1b20*/  @P0 VIADD R16, R16, -UR25 ;  /* 0x8000001910100c36 */ /* 0x000fe20008000000 */
[----:B------:R-:W-:Y:S01]  /*1b30*/  @!P1 LOP3.LUT R16, RZ, UR25, RZ, 0x33, !PT ;  /* 0x00000019ff109c12 */ /* 0x000fe2000f8e33ff */
[----:B------:R-:W-:Y:S06]  /*1b40*/  BRA `(.L_x_35) ;  /* 0x0000000000187947 */ /* 0x000fec0003800000 */
.L_x_34:
[----:B------:R-:W-:Y:S01]  /*1b50*/  MOV R22, R16 ;  /* 0x0000001000167202 */ /* 0x000fe20000000f00 */
[----:B------:R-:W-:Y:S01]  /*1b60*/  IMAD.MOV.U32 R23, RZ, RZ, R25 ;  /* 0x000000ffff177224 */ /* 0x000fe200078e0019 */
[----:B------:R-:W-:-:S07]  /*1b70*/  MOV R24, 0x1b90 ;  /* 0x00001b9000187802 */ /* 0x000fce0000000f00 */
[----:B------:R-:W-:Y:S05]  /*1b80*/  CALL.REL.NOINC `($__internal_0_$__cuda_sm20_rem_u64) ;  /* 0x0000001000047944 */ /* 0x000fea0003c00000 */
[----:B------:R-:W-:Y:S02]  /*1b90*/  IMAD.MOV.U32 R16, RZ, RZ, R26 ;  /* 0x000000ffff107224 */ /* 0x000fe400078e001a */
[----:B------:R-:W-:-:S07]  /*1ba0*/  IMAD.MOV.U32 R17, RZ, RZ, R27 ;  /* 0x000000ffff117224 */ /* 0x000fce00078e001b */
.L_x_35:
[----:B------:R-:W-:Y:S05]  /*1bb0*/  BSYNC.RECONVERGENT B2 ;  /* 0x0000000000027941 */ /* 0x000fea0003800200 */
.L_x_33:
[----:B------:R-:W-:Y:S01]  /*1bc0*/  LOP3.LUT R20, R13, UR24, RZ, 0xfc, !PT ;  /* 0x000000180d147c12 */ /* 0x000fe2000f8efcff */
[----:B------:R-:W-:Y:S03]  /*1bd0*/  BSSY.RECONVERGENT B2, `(.L_x_36) ;  /* 0x000001c000027945 */ /* 0x000fe60003800200 */
[----:B------:R-:W-:-:S13]  /*1be0*/  ISETP.NE.U32.AND P0, PT, R20, RZ, PT ;  /* 0x000000ff1400720c */ /* 0x000fda0003f05070 */
[----:B------:R-:W-:Y:S05]  /*1bf0*/  @P0 BRA `(.L_x_37) ;  /* 0x00000000004c0947 */ /* 0x000fea0003800000 */
[----:B------:R-:W0:Y:S01]  /*1c00*/  I2F.U32.RP R22, UR25 ;  /* 0x0000001900167d06 */ /* 0x000e220008209000 */
[----:B------:R-:W-:-:S07]  /*1c10*/  ISETP.NE.U32.AND P1, PT, RZ, UR25, PT ;  /* 0x00000019ff007c0c */ /* 0x000fce000bf25070 */
[----:B0-----:R-:W0:Y:S02]  /*1c20*/  MUFU.RCP R22, R22 ;  /* 0x0000001600167308 */ /* 0x001e240000001000 */
[----:B0-----:R-:W-:-:S06]  /*1c30*/  VIADD R20, R22, 0xffffffe ;  /* 0x0ffffffe16147836 */ /* 0x001fcc0000000000 */
[----:B------:R0:W1:Y:S02]  /*1c40*/  F2I.FTZ.U32.TRUNC.NTZ R21, R20 ;  /* 0x0000001400157305 */ /* 0x000064000021f000 */
[----:B0-----:R-:W-:Y:S02]  /*1c50*/  HFMA2 R20, -RZ, RZ, 0, 0 ;  /* 0x00000000ff147431 */ /* 0x001fe400000001ff */
[----:B-1----:R-:W-:-:S04]  /*1c60*/  IMAD.MOV R13, RZ, RZ, -R21 ;  /* 0x000000ffff0d7224 */ /* 0x002fc800078e0a15 */
        /* <DEDUP_REMOVED lines=9> */
[----:B------:R-:W-:Y:S01]  /*1d00*/  @P0 VIADD R12, R12, -UR25 ;  /* 0x800000190c0c0c36 */ /* 0x000fe20008000000 */
[----:B------:R-:W-:Y:S01]  /*1d10*/  @!P1 LOP3.LUT R12, RZ, UR25, RZ, 0x33, !PT ;  /* 0x00000019ff0c9c12 */ /* 0x000fe2000f8e33ff */
[----:B------:R-:W-:Y:S06]  /*1d20*/  BRA `(.L_x_38) ;  /* 0x0000000000187947 */ /* 0x000fec0003800000 */
.L_x_37:
[----:B------:R-:W-:Y:S01]  /*1d30*/  IMAD.MOV.U32 R22, RZ, RZ, R12 ;  /* 0x000000ffff167224 */ /* 0x000fe200078e000c */
[----:B------:R-:W-:Y:S02]  /*1d40*/  MOV R23, R13 ;  /* 0x0000000d00177202 */ /* 0x000fe40000000f00 */
[----:B------:R-:W-:-:S07]  /*1d50*/  MOV R24, 0x1d70 ;  /* 0x00001d7000187802 */ /* 0x000fce0000000f00 */
[----:B------:R-:W-:Y:S05]  /*1d60*/  CALL.REL.NOINC `($__internal_0_$__cuda_sm20_rem_u64) ;  /* 0x0000000c008c7944 */ /* 0x000fea0003c00000 */
[----:B------:R-:W-:Y:S02]  /*1d70*/  IMAD.MOV.U32 R12, RZ, RZ, R26 ;  /* 0x000000ffff0c7224 */ /* 0x000fe400078e001a */
[----:B------:R-:W-:-:S07]  /*1d80*/  IMAD.MOV.U32 R13, RZ, RZ, R27 ;  /* 0x000000ffff0d7224 */ /* 0x000fce00078e001b */
.L_x_38:
[----:B------:R-:W-:Y:S05]  /*1d90*/  BSYNC.RECONVERGENT B2 ;  /* 0x0000000000027941 */ /* 0x000fea0003800200 */
.L_x_36:
[-C--:B------:R-:W-:Y:S01]  /*1da0*/  IMAD R13, R13, R14.reuse, RZ ;  /* 0x0000000e0d0d7224 */ /* 0x080fe200078e02ff */
[----:B------:R-:W-:Y:S01]  /*1db0*/  BSSY.RECONVERGENT B2, `(.L_x_39) ;  /* 0x000001d000027945 */ /* 0x000fe20003800200 */
[----:B------:R-:W-:-:S04]  /*1dc0*/  IMAD.WIDE.U32 R22, R12, R14, RZ ;  /* 0x0000000e0c167225 */ /* 0x000fc800078e00ff */
[----:B------:R-:W-:-:S04]  /*1dd0*/  IMAD R13, R15, R12, R13 ;  /* 0x0000000c0f0d7224 */ /* 0x000fc800078e020d */
[----:B------:R-:W-:-:S05]  /*1de0*/  IMAD.IADD R13, R23, 0x1, R13 ;  /* 0x00000001170d7824 */ /* 0x000fca00078e020d */
[----:B------:R-:W-:-:S04]  /*1df0*/  LOP3.LUT R12, R13, UR24, RZ, 0xfc, !PT ;  /* 0x000000180d0c7c12 */ /* 0x000fc8000f8efcff */
[----:B------:R-:W-:-:S13]  /*1e00*/  ISETP.NE.U32.AND P0, PT, R12, RZ, PT ;  /* 0x000000ff0c00720c */ /* 0x000fda0003f05070 */
[----:B------:R-:W-:Y:S05]  /*1e10*/  @P0 BRA `(.L_x_40) ;  /* 0x00000000004c0947 */ /* 0x000fea0003800000 */
[----:B------:R-:W0:Y:S01]  /*1e20*/  I2F.U32.RP R14, UR25 ;  /* 0x00000019000e7d06 */ /* 0x000e220008209000 */
[----:B------:R-:W-:Y:S01]  /*1e30*/  HFMA2 R12, -RZ, RZ, 0, 0 ;  /* 0x00000000ff0c7431 */ /* 0x000fe200000001ff */
[----:B------:R-:W-:Y:S01]  /*1e40*/  ISETP.NE.U32.AND P1, PT, RZ, UR25, PT ;  /* 0x00000019ff007c0c */ /* 0x000fe2000bf25070 */
[----:B------:R-:W-:-:S05]  /*1e50*/  IMAD.MOV.U32 R27, RZ, RZ, RZ ;  /* 0x000000ffff1b7224 */ /* 0x000fca00078e00ff */
        /* <DEDUP_REMOVED lines=15> */
.L_x_40:
[----:B------:R-:W-:Y:S01]  /*1f50*/  IMAD.MOV.U32 R23, RZ, RZ, R13 ;  /* 0x000000ffff177224 */ /* 0x000fe200078e000d */
[----:B------:R-:W-:-:S07]  /*1f60*/  MOV R24, 0x1f80 ;  /* 0x00001f8000187802 */ /* 0x000fce0000000f00 */
[----:B------:R-:W-:Y:S05]  /*1f70*/  CALL.REL.NOINC `($__internal_0_$__cuda_sm20_rem_u64) ;  /* 0x0000000c00087944 */ /* 0x000fea0003c00000 */
.L_x_41:
[----:B------:R-:W-:Y:S05]  /*1f80*/  BSYNC.RECONVERGENT B2 ;  /* 0x0000000000027941 */ /* 0x000fea0003800200 */
.L_x_39:
[----:B------:R-:W-:-:S04]  /*1f90*/  IADD3 R13, P0, PT, R16, R26, RZ ;  /* 0x0000001a100d7210 */ /* 0x000fc80007f1e0ff */
[----:B------:R-:W-:Y:S02]  /*1fa0*/  IADD3.X R16, PT, PT, R17, R27, RZ, P0, !PT ;  /* 0x0000001b11107210 */ /* 0x000fe400007fe4ff */
[----:B------:R-:W-:-:S04]  /*1fb0*/  ISETP.GE.U32.AND P0, PT, R13, R10, PT ;  /* 0x0000000a0d00720c */ /* 0x000fc80003f06070 */
[----:B------:R-:W-:-:S04]  /*1fc0*/  ISETP.GE.U32.AND.EX P0, PT, R16, R11, PT, P0 ;  /* 0x0000000b1000720c */ /* 0x000fc80003f06100 */
[----:B------:R-:W-:Y:S02]  /*1fd0*/  SEL R26, R10, RZ, P0 ;  /* 0x000000ff0a1a7207 */ /* 0x000fe40000000000 */
[----:B------:R-:W-:Y:S02]  /*1fe0*/  SEL R12, R11, RZ, P0 ;  /* 0x000000ff0b0c7207 */ /* 0x000fe40000000000 */
[----:B------:R-:W-:-:S05]  /*1ff0*/  IADD3 R26, P1, PT, -R26, R13, RZ ;  /* 0x0000000d1a1a7210 */ /* 0x000fca0007f3e1ff */
[----:B------:R-:W-:-:S08]  /*2000*/  IMAD.X R27, R16, 0x1, ~R12, P1 ;  /* 0x00000001101b7824 */ /* 0x000fd000008e0e0c */
.L_x_29:
[----:B------:R-:W-:Y:S05]  /*2010*/  BSYNC.RECONVERGENT B1 ;  /* 0x0000000000017941 */ /* 0x000fea0003800200 */
.L_x_26:
[----:B------:R-:W-:Y:S02]  /*2020*/  IMAD R7, R4, 0x10, R7 ;  /* 0x0000001004077824 */ /* 0x000fe400078e0207 */
[----:B------:R-:W-:-:S03]  /*2030*/  VIADD R6, R6, UR17 ;  /* 0x0000001106067c36 */ /* 0x000fc60008000000 */
[----:B------:R-:W2:Y:S02]  /*2040*/  LDS.64 R12, [R7] ;  /* 0x00000000070c7984 */ /* 0x000ea40000000a00 */
[----:B--2---:R-:W-:-:S05]  /*2050*/  IADD3 R15, P0, PT, R12, R26, RZ ;  /* 0x0000001a0c0f7210 */ /* 0x004fca0007f1e0ff */
[----:B------:R-:W-:Y:S01]  /*2060*/  IMAD.X R26, R13, 0x1, R27, P0 ;  /* 0x000000010d1a7824 */ /* 0x000fe200000e061b */
[----:B0-----:R-:W-:-:S04]  /*2070*/  ISETP.GE.U32.AND P0, PT, R15, R10, PT ;  /* 0x0000000a0f00720c */ /* 0x001fc80003f06070 */
[----:B------:R-:W-:-:S04]  /*2080*/  ISETP.GE.U32.AND.EX P0, PT, R26, R11, PT, P0 ;  /* 0x0000000b1a00720c */ /* 0x000fc80003f06100 */
[----:B------:R-:W-:Y:S02]  /*2090*/  SEL R12, R10, RZ, P0 ;  /* 0x000000ff0a0c7207 */ /* 0x000fe40000000000 */
[----:B------:R-:W-:Y:S02]  /*20a0*/  SEL R13, R11, RZ, P0 ;  /* 0x000000ff0b0d7207 */ /* 0x000fe40000000000 */
[----:B------:R-:W-:-:S05]  /*20b0*/  IADD3 R12, P0, PT, -R12, R15, RZ ;  /* 0x0000000f0c0c7210 */ /* 0x000fca0007f1e1ff */
[----:B------:R-:W-:Y:S01]  /*20c0*/  IMAD.X R13, R26, 0x1, ~R13, P0 ;  /* 0x000000011a0d7824 */ /* 0x000fe200000e0e0d */
[----:B------:R-:W-:-:S04]  /*20d0*/  ISETP.GE.U32.AND P0, PT, R6, R4, PT ;  /* 0x000000040600720c */ /* 0x000fc80003f06070 */
[----:B------:R0:W-:Y:S09]  /*20e0*/  STS.64 [R7], R12 ;  /* 0x0000000c07007388 */ /* 0x0001f20000000a00 */
[----:B------:R-:W-:Y:S05]  /*20f0*/  @!P0 BRA `(.L_x_42) ;  /* 0xfffffff000e08947 */ /* 0x000fea000383ffff */
.L_x_25:
[----:B-123--:R-:W-:Y:S05]  /*2100*/  BSYNC.RECONVERGENT B0 ;  /* 0x0000000000007941 */ /* 0x00efea0003800200 */
.L_x_24:
[----:B------:R-:W1:Y:S01]  /*2110*/  LDCU UR5, c[0x0][0x3f8] ;  /* 0x00007f00ff0577ac */ /* 0x000e620008000800 */
[----:B------:R-:W-:Y:S01]  /*2120*/  IADD3 R3, PT, PT, R3, 0x1, RZ ;  /* 0x0000000103037810 */ /* 0x000fe20007ffe0ff */
[----:B------:R-:W-:Y:S03]  /*2130*/  BAR.SYNC.DEFER_BLOCKING 0x0 ;  /* 0x0000000000007b1d */ /* 0x000fe60000010000 */
[----:B-1----:R-:W-:-:S13]  /*2140*/  ISETP.NE.AND P0, PT, R3, UR5, PT ;  /* 0x0000000503007c0c */ /* 0x002fda000bf05270 */
[----:B------:R-:W-:Y:S05]  /*2150*/  @P0 BRA `(.L_x_43) ;  /* 0xffffffe8001c0947 */ /* 0x000fea000383ffff */
.L_x_15:
[----:B------:R-:W1:Y:S01]  /*2160*/  LDCU UR5, c[0x0][0x3f4] ;  /* 0x00007e80ff0577ac */ /* 0x000e620008000800 */
[----:B------:R-:W-:Y:S02]  /*2170*/  UIADD3 UR4, UPT, UPT, UR4, 0x1, URZ ;  /* 0x0000000104047890 */ /* 0x000fe4000fffe0ff */
[----:B-1----:R-:W-:-:S04]  /*2180*/  UIADD3 UR5, UPT, UPT, UR5, 0x1, URZ ;  /* 0x0000000105057890 */ /* 0x002fc8000fffe0ff */
[----:B------:R-:W-:-:S04]  /*2190*/  UISETP.LT.U32.AND UP0, UPT, UR5, 0x1, UPT ;  /* 0x000000010500788c */ /* 0x000fc8000bf01070 */
[----:B------:R-:W-:-:S04]  /*21a0*/  USEL UR5, UR5, 0x1, !UP0 ;  /* 0x0000000105057887 */ /* 0x000fc8000c000000 */
[----:B------:R-:W-:-:S09]  /*21b0*/  UISETP.NE.AND UP0, UPT, UR4, UR5, UPT ;  /* 0x000000050400728c */ /* 0x000fd2000bf05270 */
[----:B------:R-:W-:Y:S05]  /*21c0*/  BRA.U UP0, `(.L_x_44) ;  /* 0xffffffe100d07547 */ /* 0x000fea000b83ffff */
[----:B------:R-:W1:Y:S01]  /*21d0*/  LDCU UR7, c[0x0][0x3f0] ;  /* 0x00007e00ff0777ac */ /* 0x000e620008000800 */
[----:B------:R-:W2:Y:S01]  /*21e0*/  S2UR UR5, SR_CgaCtaId ;  /* 0x00000000000579c3 */ /* 0x000ea20000008800 */
[----:B------:R-:W3:Y:S01]  /*21f0*/  LDCU UR6, c[0x0][0x3ec] ;  /* 0x00007d80ff0677ac */ /* 0x000ee20008000800 */
[----:B------:R-:W-:Y:S01]  /*2200*/  UMOV UR4, 0x400 ;  /* 0x0000040000047882 */ /* 0x000fe20000000000 */
[----:B-1----:R-:W-:Y:S02]  /*2210*/  UISETP.NE.AND UP0, UPT, UR7, URZ, UPT ;  /* 0x000000ff0700728c */ /* 0x002fe4000bf05270 */
[----:B--2---:R-:W-:-:S04]  /*2220*/  ULEA UR12, UR5, UR4, 0x18 ;  /* 0x00000004050c7291 */ /* 0x004fc8000f8ec0ff */
[----:B---3--:R-:W-:-:S03]  /*2230*/  UIMAD UR6, UR6, 0x18, UR12 ;  /* 0x00000018060678a4 */ /* 0x008fc6000f8e020c */
[----:B------:R-:W-:Y:S09]  /*2240*/  BRA.U !UP0, `(.L_x_45) ;  /* 0x00000005089c7547 */ /* 0x000ff2000b800000 */
[----:B------:R-:W1:Y:S01]  /*2250*/  I2F.U32.RP R2, UR17 ;  /* 0x0000001100027d06 */ /* 0x000e620008209000 */
[----:B------:R-:W-:Y:S01]  /*2260*/  UMOV UR4, URZ ;  /* 0x000000ff00047c82 */ /* 0x000fe20008000000 */
[----:B------:R-:W-:Y:S02]  /*2270*/  UIADD3 UR13, UPT, UPT, UR17, -0x1, UR16 ;  /* 0xffffffff110d7890 */ /* 0x000fe4000fffe010 */
[----:B------:R-:W-:-:S04]  /*2280*/  UISETP.NE.U32.AND UP2, UPT, UR17, URZ, UPT ;  /* 0x000000ff1100728c */ /* 0x000fc8000bf45070 */
[----:B-1----:R-:W1:Y:S02]  /*2290*/  MUFU.RCP R2, R2 ;  /* 0x0000000200027308 */ /* 0x002e640000001000 */
[----:B-1----:R-:W-:-:S06]  /*22a0*/  VIADD R3, R2, 0xffffffe ;  /* 0x0ffffffe02037836 */ /* 0x002fcc0000000000 */
[----:B------:R-:W1:Y:S02]  /*22b0*/  F2I.FTZ.U32.TRUNC.NTZ R3, R3 ;  /* 0x0000000300037305 */ /* 0x000e64000021f000 */
[----:B-1----:R-:W-:-:S13]  /*22c0*/  R2UR UR5, R3 ;  /* 0x00000000030572ca */ /* 0x002fda00000e0000 */
        /* <DEDUP_REMOVED lines=14> */
[----:B------:R-:W-:-:S04]  /*23b0*/  USEL UR5, UR5, 0x1, !UP0 ;  /* 0x0000000105057887 */ /* 0x000fc8000c000000 */
[----:B------:R-:W-:-:S12]  /*23c0*/  UIADD3 UR5, UPT, UPT, -UR5, URZ, URZ ;  /* 0x000000ff05057290 */ /* 0x000fd8000fffe1ff */
.L_x_49:
[----:B-1----:R-:W1:Y:S01]  /*23d0*/  LDCU UR7, c[0x0][0x3f0] ;  /* 0x00007e00ff0777ac */ /* 0x002e620008000800 */
[----:B------:R-:W-:Y:S01]  /*23e0*/  UISETP.GT.U32.AND UP1, UPT, UR17, UR13, UPT ;  /* 0x0000000d1100728c */ /* 0x000fe2000bf24070 */
[----:B------:R-:W-:Y:S01]  /*23f0*/  UMOV UR10, UR4 ;  /* 0x00000004000a7c82 */ /* 0x000fe20008000000 */
[----:B------:R-:W-:-:S04]  /*2400*/  UIADD3 UR4, UPT, UPT, UR4, 0x1, URZ ;  /* 0x0000000104047890 */ /* 0x000fc8000fffe0ff */
[----:B-1----:R-:W-:-:S03]  /*2410*/  UISETP.NE.AND UP0, UPT, UR4, UR7, UPT ;  /* 0x000000070400728c */ /* 0x002fc6000bf05270 */
[----:B--23--:R-:W-:Y:S08]  /*2420*/  BRA.U UP1, `(.L_x_46) ;  /* 0x00000005011c7547 */ /* 0x00cff0000b800000 */
[----:B------:R-:W1:Y:S01]  /*2430*/  LDC.64 R2, c[0x0][0x3a8] ;  /* 0x0000ea00ff027b82 */ /* 0x000e620000000a00 */
[----:B------:R-:W2:Y:S01]  /*2440*/  LDCU UR11, c[0x0][0x3ec] ;  /* 0x00007d80ff0b77ac */ /* 0x000ea20008000800 */
[----:B------:R-:W-:Y:S01]  /*2450*/  BSSY.RECONVERGENT B0, `(.L_x_46) ;  /* 0x0000044000007945 */ /* 0x000fe20003800200 */
[----:B0-----:R-:W-:Y:S02]  /*2460*/  IMAD.MOV.U32 R22, RZ, RZ, R0 ;  /* 0x000000ffff167224 */ /* 0x001fe400078e0000 */
[----:B------:R-:W-:Y:S01]  /*2470*/  IMAD.U32 R23, RZ, RZ, UR5 ;  /* 0x00000005ff177e24 */ /* 0x000fe2000f8e00ff */
[----:B------:R-:W-:Y:S01]  /*2480*/  UMOV UR7, 0xffffffff ;  /* 0xffffffff00077882 */ /* 0x000fe20000000000 */
[----:B------:R-:W-:Y:S01]  /*2490*/  UMOV UR8, 0x2 ;  /* 0x0000000200087882 */ /* 0x000fe20000000000 */
[----:B------:R-:W0:Y:S01]  /*24a0*/  LDC.64 R4, c[0x0][0x3b0] ;  /* 0x0000ec00ff047b82 */ /* 0x000e220000000a00 */
[----:B------:R-:W-:Y:S01]  /*24b0*/  UMOV UR9, 0x8 ;  /* 0x0000000800097882 */ /* 0x000fe20000000000 */
[----:B------:R-:W-:-:S02]  /*24c0*/  USHF.L.U32 UR7, UR7, UR10, URZ ;  /* 0x0000000a07077299 */ /* 0x000fc400080006ff */
[----:B------:R-:W-:Y:S02]  /*24d0*/  USHF.L.U32 UR8, UR8, UR10, URZ ;  /* 0x0000000a08087299 */ /* 0x000fe400080006ff */
[----:B------:R-:W-:Y:S02]  /*24e0*/  USHF.L.U32 UR9, UR9, UR10, URZ ;  /* 0x0000000a09097299 */ /* 0x000fe400080006ff */
[----:B------:R-:W3:Y:S01]  /*24f0*/  LDC.64 R6, c[0x0][0x3b8] ;  /* 0x0000ee00ff067b82 */ /* 0x000ee20000000a00 */
[----:B--2---:R-:W-:-:S12]  /*2500*/  USHF.R.U32.HI UR11, URZ, UR4, UR11 ;  /* 0x00000004ff0b7299 */ /* 0x004fd8000801160b */
.L_x_48:
[----:B------:R-:W-:-:S13]  /*2510*/  ISETP.GE.U32.AND P0, PT, R22, UR16, PT ;  /* 0x0000001016007c0c */ /* 0x000fda000bf06070 */
[----:B--2---:R-:W-:Y:S05]  /*2520*/  @P0 BRA `(.L_x_47) ;  /* 0x0000000000d80947 */ /* 0x004fea0003800000 */
[----:B------:R-:W-:-:S05]  /*2530*/  SHF.R.U32.HI R8, RZ, UR10, R22 ;  /* 0x0000000aff087c19 */ /* 0x000fca0008011616 */
[----:B------:R-:W-:-:S04]  /*2540*/  VIADD R13, R8, UR11 ;  /* 0x0000000b080d7c36 */ /* 0x000fc80008000000 */
[----:B0-----:R-:W-:-:S06]  /*2550*/  IMAD.WIDE.U32 R14, R13, 0x8, R4 ;  /* 0x000000080d0e7825 */ /* 0x001fcc00078e0004 */
[----:B------:R-:W2:Y:S01]  /*2560*/  LDG.E.64.CONSTANT R14, desc[UR14][R14.64] ;  /* 0x0000000e0e0e7981 */ /* 0x000ea2000c1e9b00 */
[----:B-1----:R-:W-:-:S06]  /*2570*/  IMAD.WIDE.U32 R12, R13, 0x8, R2 ;  /* 0x000000080d0c7825 */ /* 0x002fcc00078e0002 */
[----:B------:R-:W5:Y:S01]  /*2580*/  LDG.E.64.CONSTANT R12, desc[UR14][R12.64] ;  /* 0x0000000e0c0c7981 */ /* 0x000f62000c1e9b00 */
[C---:B------:R-:W-:Y:S01]  /*2590*/  LOP3.LUT R9, R22.reuse, UR7, RZ, 0x30, !PT ;  /* 0x0000000716097c12 */ /* 0x040fe2000f8e30ff */
[----:B------:R-:W-:Y:S02]  /*25a0*/  VIADD R23, R23, 0x1 ;  /* 0x0000000117177836 */ /* 0x000fe40000000000 */
[----:B------:R-:W-:Y:S02]  /*25b0*/  VIADD R22, R22, UR17 ;  /* 0x0000001116167c36 */ /* 0x000fe40008000000 */
[----:B------:R-:W-:-:S05]  /*25c0*/  IMAD R9, R8, UR8, R9 ;  /* 0x0000000808097c24 */ /* 0x000fca000f8e0209 */
[----:B------:R-:W-:-:S05]  /*25d0*/  LEA R24, R9, UR6, 0x3 ;  /* 0x0000000609187c11 */ /* 0x000fca000f8e18ff */
[----:B------:R-:W-:Y:S04]  /*25e0*/  LDS.64 R10, [R24] ;  /* 0x00000000180a7984 */ /* 0x000fe80000000a00 */
[----:B------:R-:W0:Y:S02]  /*25f0*/  LDS.64 R8, [R24+UR9] ;  /* 0x0000000918087984 */ /* 0x000e240008000a00 */
[----:B0-----:R-:W-:-:S04]  /*2600*/  ISETP.GE.U32.AND P0, PT, R10, R8, PT ;  /* 0x000000080a00720c */ /* 0x001fc80003f06070 */
[----:B------:R-:W-:-:S04]  /*2610*/  ISETP.GE.U32.AND.EX P0, PT, R11, R9, PT, P0 ;  /* 0x000000090b00720c */ /* 0x000fc80003f06100 */
[----:B---3--:R-:W-:Y:S02]  /*2620*/  SEL R27, R6, RZ, !P0 ;  /* 0x000000ff061b7207 */ /* 0x008fe40004000000 */
[----:B------:R-:W-:Y:S02]  /*2630*/  SEL R25, R7, RZ, !P0 ;  /* 0x000000ff07197207 */ /* 0x000fe40004000000 */
[----:B------:R-:W-:-:S04]  /*2640*/  IADD3 R27, P0, P1, R27, R10, -R8 ;  /* 0x0000000a1b1b7210 */ /* 0x000fc8000791e808 */
[----:B------:R-:W-:-:S05]  /*2650*/  IADD3.X R25, PT, PT, R25, R11, ~R9, P0, P1 ;  /* 0x0000000b19197210 */ /* 0x000fca00007e2c09 */
[----:B--2---:R-:W-:-:S04]  /*2660*/  IMAD.WIDE.U32 R16, R25, R14, RZ ;  /* 0x0000000e19107225 */ /* 0x004fc800078e00ff */
[----:B----4-:R-:W-:-:S04]  /*2670*/  IMAD.WIDE.U32 R18, R27, R14, RZ ;  /* 0x0000000e1b127225 */ /* 0x010fc800078e00ff */
[----:B------:R-:W-:-:S04]  /*2680*/  IMAD.WIDE.U32 R16, P0, R15, R27, R16 ;  /* 0x0000001b0f107225 */ /* 0x000fc80007800010 */
[----:B------:R-:W-:Y:S01]  /*2690*/  IMAD.X R21, RZ, RZ, RZ, P0 ;  /* 0x000000ffff157224 */ /* 0x000fe200000e06ff */
[----:B------:R-:W-:Y:S02]  /*26a0*/  IADD3 RZ, P0, PT, R19, R16, RZ ;  /* 0x0000001013ff7210 */ /* 0x000fe40007f1e0ff */
[----:B------:R-:W-:-:S05]  /*26b0*/  MOV R20, R17 ;  /* 0x0000001100147202 */ /* 0x000fca0000000f00 */
[----:B------:R-:W-:-:S04]  /*26c0*/  IMAD.WIDE.U32.X R14, R15, R25, R20, P0 ;  /* 0x000000190f0e7225 */ /* 0x000fc800000e0414 */
[-C--:B------:R-:W-:Y:S02]  /*26d0*/  IMAD R15, R15, R6.reuse, RZ ;  /* 0x000000060f0f7224 */ /* 0x080fe400078e02ff */
[----:B------:R-:W-:-:S04]  /*26e0*/  IMAD.WIDE.U32 R16, R14, R6, RZ ;  /* 0x000000060e107225 */ /* 0x000fc800078e00ff */
[----:B------:R-:W-:Y:S01]  /*26f0*/  IMAD R15, R14, R7, R15 ;  /* 0x000000070e0f7224 */ /* 0x000fe200078e020f */
[----:B------:R-:W-:Y:S01]  /*2700*/  IADD3 R14, P0, PT, RZ, -R16, RZ ;  /* 0x80000010ff0e7210 */ /* 0x000fe20007f1e0ff */
[----:B-----5:R-:W-:Y:S02]  /*2710*/  IMAD R25, R25, R12, RZ ;  /* 0x0000000c19197224 */ /* 0x020fe400078e02ff */
[----:B------:R-:W-:Y:S02]  /*2720*/  IMAD.IADD R16, R17, 0x1, R15 ;  /* 0x0000000111107824 */ /* 0x000fe400078e020f */
[-C--:B------:R-:W-:Y:S02]  /*2730*/  IMAD R25, R13, R27.reuse, R25 ;  /* 0x0000001b0d197224 */ /* 0x080fe400078e0219 */
[----:B------:R-:W-:Y:S01]  /*2740*/  IMAD.X R15, RZ, RZ, ~R16, P0 ;  /* 0x000000ffff0f7224 */ /* 0x000fe200000e0e10 */
[----:B------:R-:W-:Y:S01]  /*2750*/  IADD3 R17, P0, PT, R10, R8, RZ ;  /* 0x000000080a117210 */ /* 0x000fe20007f1e0ff */
[----:B------:R-:W-:-:S04]  /*2760*/  IMAD.WIDE.U32 R12, R12, R27, R14 ;  /* 0x0000001b0c0c7225 */ /* 0x000fc800078e000e */
[----:B------:R-:W-:Y:S01]  /*2770*/  IMAD.X R14, R11, 0x1, R9, P0 ;  /* 0x000000010b0e7824 */ /* 0x000fe200000e0609 */
[-C--:B------:R-:W-:Y:S01]  /*2780*/  ISETP.GE.U32.AND P0, PT, R17, R6.reuse, PT ;  /* 0x000000061100720c */ /* 0x080fe20003f06070 */
[----:B------:R-:W-:Y:S01]  /*2790*/  IMAD.IADD R11, R13, 0x1, R25 ;  /* 0x000000010d0b7824 */ /* 0x000fe200078e0219 */
[----:B------:R-:W-:Y:S02]  /*27a0*/  ISETP.GE.U32.AND P1, PT, R12, R6, PT ;  /* 0x000000060c00720c */ /* 0x000fe40003f26070 */
[-C--:B------:R-:W-:Y:S02]  /*27b0*/  ISETP.GE.U32.AND.EX P0, PT, R14, R7.reuse, PT, P0 ;  /* 0x000000070e00720c */ /* 0x080fe40003f06100 */
[----:B------:R-:W-:Y:S02]  /*27c0*/  ISETP.GE.U32.AND.EX P1, PT, R11, R7, PT, P1 ;  /* 0x000000070b00720c */ /* 0x000fe40003f26110 */
[C---:B------:R-:W-:Y:S02]  /*27d0*/  SEL R8, R6.reuse, RZ, P0 ;  /* 0x000000ff06087207 */ /* 0x040fe40000000000 */
[----:B------:R-:W-:-:S02]  /*27e0*/  SEL R13, R6, RZ, P1 ;  /* 0x000000ff060d7207 */ /* 0x000fc40000800000 */
[----:B------:R-:W-:Y:S02]  /*27f0*/  SEL R9, R7, RZ, P0 ;  /* 0x000000ff07097207 */ /* 0x000fe40000000000 */
[----:B------:R-:W-:Y:S02]  /*2800*/  IADD3 R8, P0, PT, -R8, R17, RZ ;  /* 0x0000001108087210 */ /* 0x000fe40007f1e1ff */
[----:B------:R-:W-:Y:S02]  /*2810*/  IADD3 R12, P2, PT, -R13, R12, RZ ;  /* 0x0000000c0d0c7210 */ /* 0x000fe40007f5e1ff */
[----:B------:R-:W-:Y:S01]  /*2820*/  SEL R10, R7, RZ, P1 ;  /* 0x000000ff070a7207 */ /* 0x000fe20000800000 */
[----:B------:R-:W-:Y:S01]  /*2830*/  IMAD.X R9, R14, 0x1, ~R9, P0 ;  /* 0x000000010e097824 */ /* 0x000fe200000e0e09 */
[----:B------:R-:W-:Y:S02]  /*2840*/  ISETP.NE.AND P0, PT, R23, RZ, PT ;  /* 0x000000ff1700720c */ /* 0x000fe40003f05270 */
[----:B------:R-:W-:-:S02]  /*2850*/  IADD3.X R13, PT, PT, ~R10, R11, RZ, P2, !PT ;  /* 0x0000000b0a0d7210 */ /* 0x000fc400017fe5ff */
[----:B------:R2:W-:Y:S04]  /*2860*/  STS.64 [R24], R8 ;  /* 0x0000000818007388 */ /* 0x0005e80000000a00 */
[----:B------:R2:W-:Y:S05]  /*2870*/  STS.64 [R24+UR9], R12 ;  /* 0x0000000c18007988 */ /* 0x0005ea0008000a09 */
[----:B------:R-:W-:Y:S05]  /*2880*/  @P0 BRA `(.L_x_48) ;  /* 0xfffffffc00200947 */ /* 0x000fea000383ffff */
.L_x_47:
[----:B------:R-:W-:Y:S05]  /*2890*/  BSYNC.RECONVERGENT B0 ;  /* 0x0000000000007941 */ /* 0x000fea0003800200 */
.L_x_46:
[----:B------:R-:W-:Y:S06]  /*28a0*/  BAR.SYNC.DEFER_BLOCKING 0x0 ;  /* 0x0000000000007b1d */ /* 0x000fec0000010000 */
[----:B------:R-:W-:Y:S05]  /*28b0*/  BRA.U UP0, `(.L_x_49) ;  /* 0xfffffff900c47547 */ /* 0x000fea000b83ffff */
.L_x_45:
[----:B0--3--:R-:W0:Y:S01]  /*28c0*/  LDC R7, c[0x0][0x3ec] ;  /* 0x0000fb00ff077b82 */ /* 0x009e220000000800 */
[----:B------:R-:W3:Y:S07]  /*28d0*/  LDCU.128 UR8, c[0x0][0x3c0] ;  /* 0x00007800ff0877ac */ /* 0x000eee0008000c00 */
[----:B-1----:R-:W1:Y:S08]  /*28e0*/  LDC.64 R2, c[0x0][0x380] ;  /* 0x0000e000ff027b82 */ /* 0x002e700000000a00 */
[----:B------:R-:W1:Y:S01]  /*28f0*/  LDC.64 R4, c[0x0][0x3b8] ;  /* 0x0000ee00ff047b82 */ /* 0x000e620000000a00 */
[----:B0-----:R-:W-:-:S13]  /*2900*/  ISETP.GE.U32.AND P0, PT, R0, R7, PT ;  /* 0x000000070000720c */ /* 0x001fda0003f06070 */
[----:B---3--:R-:W-:Y:S05]  /*2910*/  @P0 EXIT ;  /* 0x000000000000094d */ /* 0x008fea0003800000 */
.L_x_50:
[----:B0-----:R-:W-:-:S06]  /*2920*/  LEA R10, R0, UR6, 0x3 ;  /* 0x00000006000a7c11 */ /* 0x001fcc000f8e18ff */
[----:B------:R-:W2:Y:S02]  /*2930*/  LDS.64 R10, [R10] ;  /* 0x000000000a0a7984 */ /* 0x000ea40000000a00 */
[----:B--2---:R-:W-:-:S04]  /*2940*/  IMAD.WIDE.U32 R8, R11, UR10, RZ ;  /* 0x0000000a0b087c25 */ /* 0x004fc8000f8e00ff */
[----:B------:R-:W-:-:S04]  /*2950*/  IMAD.WIDE.U32 R12, P0, R10, UR11, R8 ;  /* 0x0000000b0a0c7c25 */ /* 0x000fc8000f800008 */
[----:B------:R-:W-:Y:S01]  /*2960*/  IMAD.WIDE.U32 R8, R10, UR10, RZ ;  /* 0x0000000a0a087c25 */ /* 0x000fe2000f8e00ff */
[----:B------:R-:W-:-:S03]  /*2970*/  LEA R8, R0, UR12, 0x3 ;  /* 0x0000000c00087c11 */ /* 0x000fc6000f8e18ff */
[----:B------:R-:W-:Y:S01]  /*2980*/  IMAD.X R15, RZ, RZ, RZ, P0 ;  /* 0x000000ffff0f7224 */ /* 0x000fe200000e06ff */
[----:B------:R-:W-:Y:S01]  /*2990*/  IADD3 RZ, P0, PT, R9, R12, RZ ;  /* 0x0000000c09ff7210 */ /* 0x000fe20007f1e0ff */
[----:B------:R-:W-:Y:S01]  /*29a0*/  IMAD.MOV.U32 R14, RZ, RZ, R13 ;  /* 0x000000ffff0e7224 */ /* 0x000fe200078e000d */
[----:B------:R-:W0:Y:S03]  /*29b0*/  LDS.64 R8, [R8] ;  /* 0x0000000008087984 */ /* 0x000e260000000a00 */
[----:B------:R-:W-:-:S04]  /*29c0*/  IMAD.WIDE.U32.X R12, R11, UR11, R14, P0 ;  /* 0x0000000b0b0c7c25 */ /* 0x000fc800080e040e */
[-C--:B-1----:R-:W-:Y:S02]  /*29d0*/  IMAD R6, R13, R4.reuse, RZ ;  /* 0x000000040d067224 */ /* 0x082fe400078e02ff */
[----:B------:R-:W-:-:S04]  /*29e0*/  IMAD.WIDE.U32 R14, R12, R4, RZ ;  /* 0x000000040c0e7225 */ /* 0x000fc800078e00ff */
[----:B------:R-:W-:Y:S01]  /*29f0*/  IMAD R13, R12, R5, R6 ;  /* 0x000000050c0d7224 */ /* 0x000fe200078e0206 */
[----:B------:R-:W-:Y:S01]  /*2a00*/  IADD3 R12, P0, PT, RZ, -R14, RZ ;  /* 0x8000000eff0c7210 */ /* 0x000fe20007f1e0ff */
[----:B------:R-:W-:-:S03]  /*2a10*/  IMAD R11, R11, UR8, RZ ;  /* 0x000000080b0b7c24 */ /* 0x000fc6000f8e02ff */
[----:B------:R-:W-:Y:S01]  /*2a20*/  IADD3 R14, PT, PT, R15, R13, RZ ;  /* 0x0000000d0f0e7210 */ /* 0x000fe20007ffe0ff */
[----:B------:R-:W-:-:S04]  /*2a30*/  IMAD R15, R10, UR9, R11 ;  /* 0x000000090a0f7c24 */ /* 0x000fc8000f8e020b */
[----:B------:R-:W-:Y:S02]  /*2a40*/  IMAD.X R13, RZ, RZ, ~R14, P0 ;  /* 0x000000ffff0d7224 */ /* 0x000fe400000e0e0e */
[----:B------:R-:W-:-:S04]  /*2a50*/  IMAD.WIDE.U32 R10, R10, UR8, R12 ;  /* 0x000000080a0a7c25 */ /* 0x000fc8000f8e000c */
[----:B------:R-:W-:Y:S01]  /*2a60*/  IMAD.IADD R6, R11, 0x1, R15 ;  /* 0x000000010b067824 */ /* 0x000fe200078e020f */
[----:B------:R-:W-:-:S04]  /*2a70*/  ISETP.GE.U32.AND P0, PT, R10, R4, PT ;  /* 0x000000040a00720c */ /* 0x000fc80003f06070 */
[----:B------:R-:W-:-:S04]  /*2a80*/  ISETP.GE.U32.AND.EX P0, PT, R6, R5, PT, P0 ;  /* 0x000000050600720c */ /* 0x000fc80003f06100 */
[----:B------:R-:W-:Y:S02]  /*2a90*/  SEL R11, R4, RZ, P0 ;  /* 0x000000ff040b7207 */ /* 0x000fe40000000000 */
[----:B------:R-:W-:Y:S02]  /*2aa0*/  SEL R13, R5, RZ, P0 ;  /* 0x000000ff050d7207 */ /* 0x000fe40000000000 */
[----:B0-----:R-:W-:-:S04]  /*2ab0*/  IADD3 R11, P0, P1, R8, R10, -R11 ;  /* 0x0000000a080b7210 */ /* 0x001fc8000791e80b */
[----:B------:R-:W-:Y:S01]  /*2ac0*/  IADD3.X R8, PT, PT, R9, R6, ~R13, P0, P1 ;  /* 0x0000000609087210 */ /* 0x000fe200007e2c0d */
[----:B------:R-:W-:Y:S01]  /*2ad0*/  IMAD R9, R7, UR18, R0 ;  /* 0x0000001207097c24 */ /* 0x000fe2000f8e0200 */
[----:B------:R-:W-:Y:S01]  /*2ae0*/  ISETP.GE.U32.AND P0, PT, R11, R4, PT ;  /* 0x000000040b00720c */ /* 0x000fe20003f06070 */
[----:B------:R-:W-:-:S03]  /*2af0*/  VIADD R0, R0, UR17 ;  /* 0x0000001100007c36 */ /* 0x000fc60008000000 */
[----:B------:R-:W-:-:S04]  /*2b00*/  ISETP.GE.U32.AND.EX P0, PT, R8, R5, PT, P0 ;  /* 0x000000050800720c */ /* 0x000fc80003f06100 */
[----:B------:R-:W-:Y:S02]  /*2b10*/  SEL R10, R4, RZ, P0 ;  /* 0x000000ff040a7207 */ /* 0x000fe40000000000 */
[----:B------:R-:W-:Y:S02]  /*2b20*/  SEL R6, R5, RZ, P0 ;  /* 0x000000ff05067207 */ /* 0x000fe40000000000 */
[----:B------:R-:W-:-:S05]  /*2b30*/  IADD3 R10, P0, PT, -R10, R11, RZ ;  /* 0x0000000b0a0a7210 */ /* 0x000fca0007f1e1ff */
[----:B------:R-:W-:Y:S01]  /*2b40*/  IMAD.X R11, R8, 0x1, ~R6, P0 ;  /* 0x00000001080b7824 */ /* 0x000fe200000e0e06 */
[----:B------:R-:W-:Y:S01]  /*2b50*/  ISETP.GE.U32.AND P0, PT, R0, R7, PT ;  /* 0x000000070000720c */ /* 0x000fe20003f06070 */
[----:B------:R-:W-:-:S05]  /*2b60*/  IMAD.WIDE.U32 R8, R9, 0x8, R2 ;  /* 0x0000000809087825 */ /* 0x000fca00078e0002 */
[----:B------:R0:W-:Y:S07]  /*2b70*/  STG.E.64 desc[UR14][R8.64], R10 ;  /* 0x0000000a08007986 */ /* 0x0001ee000c101b0e */
[----:B------:R-:W-:Y:S05]  /*2b80*/  @!P0 BRA `(.L_x_50) ;  /* 0xfffffffc00648947 */ /* 0x000fea000383ffff */
[----:B------:R-:W-:Y:S05]  /*2b90*/  EXIT ;  /* 0x000000000000794d */ /* 0x000fea0003800000 */
        .weak           $__internal_0_$__cuda_sm20_rem_u64
        .type           $__internal_0_$__cuda_sm20_rem_u64,@function
        .size           $__internal_0_$__cuda_sm20_rem_u64,(.L_x_182 - $__internal_0_$__cuda_sm20_rem_u64)
$__internal_0_$__cuda_sm20_rem_u64:
[----:B------:R-:W0:Y:S01]  /*2ba0*/  I2F.U64.RP R26, R18 ;  /* 0x00000012001a7312 */ /* 0x000e220000309000 */
[----:B------:R-:W1:Y:S01]  /*2bb0*/  LDCU.64 UR20, c[0x0][0x3b8] ;  /* 0x00007700ff1477ac */ /* 0x000e620008000a00 */
[----:B------:R-:W2:Y:S06]  /*2bc0*/  LDCU UR19, c[0x0][0x3b8] ;  /* 0x00007700ff1377ac */ /* 0x000eac0008000800 */
[----:B0-----:R-:W0:Y:S02]  /*2bd0*/  MUFU.RCP R26, R26 ;  /* 0x0000001a001a7308 */ /* 0x001e240000001000 */
[----:B0-----:R-:W-:-:S06]  /*2be0*/  IADD3 R20, PT, PT, R26, 0x1ffffffe, RZ ;  /* 0x1ffffffe1a147810 */ /* 0x001fcc0007ffe0ff */
[----:B------:R-:W0:Y:S02]  /*2bf0*/  F2I.U64.TRUNC R20, R20 ;  /* 0x0000001400147311 */ /* 0x000e24000020d800 */
[----:B0-----:R-:W-:Y:S02]  /*2c00*/  R2UR UR6, R20 ;  /* 0x00000000140672ca */ /* 0x001fe400000e0000 */
[----:B------:R-:W-:Y:S01]  /*2c10*/  R2UR UR7, R21 ;  /* 0x00000000150772ca */ /* 0x000fe200000e0000 */
[----:B------:R-:W-:-:S10]  /*2c20*/  IMAD.MOV.U32 R21, RZ, RZ, RZ ;  /* 0x000000ffff157224 */ /* 0x000fd400078e00ff */
[----:B-1----:R-:W-:-:S04]  /*2c30*/  UIMAD.WIDE.U32 UR10, UR6, UR20, URZ ;  /* 0x00000014060a72a5 */ /* 0x002fc8000f8e00ff */
[----:B------:R-:W-:Y:S02]  /*2c40*/  UIADD3 UR9, UP0, UPT, URZ, -UR10, URZ ;  /* 0x8000000aff097290 */ /* 0x000fe4000ff1e0ff */
[----:B------:R-:W-:Y:S02]  /*2c50*/  UIMAD UR5, UR6, UR21, UR11 ;  /* 0x00000015060572a4 */ /* 0x000fe4000f8e020b */
[----:B------:R-:W-:Y:S02]  /*2c60*/  UIMAD.WIDE.U32 UR10, UR6, UR9, URZ ;  /* 0x00000009060a72a5 */ /* 0x000fe4000f8e00ff */
[----:B--2---:R-:W-:-:S04]  /*2c70*/  UIMAD UR5, UR7, UR19, UR5 ;  /* 0x00000013070572a4 */ /* 0x004fc8000f8e0205 */
[----:B------:R-:W-:Y:S01]  /*2c80*/  UIADD3.X UR5, UPT, UPT, URZ, ~UR5, URZ, UP0, !UPT ;  /* 0x80000005ff057290 */ /* 0x000fe200087fe4ff */
[----:B------:R-:W-:Y:S01]  /*2c90*/  UMOV UR10, UR11 ;  /* 0x0000000b000a7c82 */ /* 0x000fe20008000000 */
[----:B------:R-:W-:Y:S02]  /*2ca0*/  UMOV UR11, UR6 ;  /* 0x00000006000b7c82 */ /* 0x000fe40008000000 */
[----:B------:R-:W-:Y:S02]  /*2cb0*/  UIMAD.WIDE.U32 UR12, UR7, UR5, URZ ;  /* 0x00000005070c72a5 */ /* 0x000fe4000f8e00ff */
[----:B------:R-:W-:Y:S02]  /*2cc0*/  UIMAD.WIDE.U32 UR10, UP0, UR6, UR5, UR10 ;  /* 0x00000005060a72a5 */ /* 0x000fe4000f80000a */
[----:B------:R-:W-:Y:S02]  /*2cd0*/  UIMAD UR5, UR7, UR5, URZ ;  /* 0x00000005070572a4 */ /* 0x000fe4000f8e02ff */
[----:B------:R-:W-:-:S04]  /*2ce0*/  UIMAD.WIDE.U32 UR10, UP1, UR7, UR9, UR10 ;  /* 0x00000009070a72a5 */ /* 0x000fc8000f82000a */
[----:B------:R-:W-:Y:S02]  /*2cf0*/  UIADD3 UR11, UP2, UPT, UR5, UR11, URZ ;  /* 0x0000000b050b7290 */ /* 0x000fe4000ff5e0ff */
[----:B------:R-:W-:Y:S02]  /*2d00*/  UIADD3.X UR5, UPT, UPT, UR13, UR7, URZ, UP0, !UPT ;  /* 0x000000070d057290 */ /* 0x000fe400087fe4ff */
[----:B------:R-:W-:Y:S02]  /*2d10*/  UIMAD.WIDE.U32 UR6, UR11, UR20, URZ ;  /* 0x000000140b0672a5 */ /* 0x000fe4000f8e00ff */
[----:B------:R-:W-:Y:S02]  /*2d20*/  UIADD3.X UR5, UPT, UPT, URZ, URZ, UR5, UP2, UP1 ;  /* 0x000000ffff057290 */ /* 0x000fe400097e2405 */
[----:B------:R-:W-:Y:S02]  /*2d30*/  UIADD3 UR6, UP0, UPT, URZ, -UR6, URZ ;  /* 0x80000006ff067290 */ /* 0x000fe4000ff1e0ff */
[----:B------:R-:W-:-:S02]  /*2d40*/  UIMAD UR7, UR11, UR21, UR7 ;  /* 0x000000150b0772a4 */ /* 0x000fc4000f8e0207 */
[----:B------:R-:W-:Y:S02]  /*2d50*/  UIMAD.WIDE.U32 UR12, UR11, UR6, URZ ;  /* 0x000000060b0c72a5 */ /* 0x000fe4000f8e00ff */
[----:B------:R-:W-:-:S04]  /*2d60*/  UIMAD UR7, UR5, UR19, UR7 ;  /* 0x00000013050772a4 */ /* 0x000fc8000f8e0207 */
[----:B------:R-:W-:Y:S01]  /*2d70*/  UIADD3.X UR7, UPT, UPT, URZ, ~UR7, URZ, UP0, !UPT ;  /* 0x80000007ff077290 */ /* 0x000fe200087fe4ff */
[----:B------:R-:W-:-:S03]  /*2d80*/  UMOV UR10, UR13 ;  /* 0x0000000d000a7c82 */ /* 0x000fc60008000000 */
[----:B------:R-:W-:Y:S02]  /*2d90*/  UIMAD.WIDE.U32 UR10, UP0, UR11, UR7, UR10 ;  /* 0x000000070b0a72a5 */ /* 0x000fe4000f80000a */
[----:B------:R-:W-:Y:S02]  /*2da0*/  UIMAD UR9, UR5, UR7, URZ ;  /* 0x00000007050972a4 */ /* 0x000fe4000f8e02ff */
[----:B------:R-:W-:Y:S02]  /*2db0*/  UIMAD.WIDE.U32 UR10, UP1, UR5, UR6, UR10 ;  /* 0x00000006050a72a5 */ /* 0x000fe4000f82000a */
[----:B------:R-:W-:Y:S02]  /*2dc0*/  UIMAD.WIDE.U32 UR6, UR5, UR7, URZ ;  /* 0x00000007050672a5 */ /* 0x000fe4000f8e00ff */
[----:B------:R-:W-:Y:S02]  /*2dd0*/  UIADD3 UR9, UP2, UPT, UR9, UR11, URZ ;  /* 0x0000000b09097290 */ /* 0x000fe4000ff5e0ff */
[----:B------:R-:W-:-:S04]  /*2de0*/  UIADD3.X UR5, UPT, UPT, UR7, UR5, URZ, UP0, !UPT ;  /* 0x0000000507057290 */ /* 0x000fc800087fe4ff */
[----:B------:R-:W-:Y:S01]  /*2df0*/  IMAD.HI.U32 R20, R22, UR9, RZ ;  /* 0x0000000916147c27 */ /* 0x000fe2000f8e00ff */
[----:B------:R-:W-:-:S03]  /*2e00*/  UIADD3.X UR5, UPT, UPT, URZ, URZ, UR5, UP2, UP1 ;  /* 0x000000ffff057290 */ /* 0x000fc600097e2405 */
[----:B------:R-:W-:-:S04]  /*2e10*/  IMAD.WIDE.U32 R20, R23, UR9, R20 ;  /* 0x0000000917147c25 */ /* 0x000fc8000f8e0014 */
[----:B------:R-:W-:Y:S02]  /*2e20*/  IMAD R29, R23, UR5, RZ ;  /* 0x00000005171d7c24 */ /* 0x000fe4000f8e02ff */
[----:B------:R-:W-:-:S04]  /*2e30*/  IMAD.HI.U32 R20, P0, R22, UR5, R20 ;  /* 0x0000000516147c27 */ /* 0x000fc8000f800014 */
[----:B------:R-:W-:Y:S01]  /*2e40*/  IMAD.HI.U32 R27, R23, UR5, RZ ;  /* 0x00000005171b7c27 */ /* 0x000fe2000f8e00ff */
[----:B------:R-:W-:-:S03]  /*2e50*/  IADD3 R29, P1, PT, R29, R20, RZ ;  /* 0x000000141d1d7210 */ /* 0x000fc60007f3e0ff */
[----:B------:R-:W-:Y:S02]  /*2e60*/  IMAD.X R27, RZ, RZ, R27, P0 ;  /* 0x000000ffff1b7224 */ /* 0x000fe400000e061b */
[----:B------:R-:W-:-:S04]  /*2e70*/  IMAD.WIDE.U32 R20, R29, R18, RZ ;  /* 0x000000121d147225 */ /* 0x000fc800078e00ff */
[----:B------:R-:W-:Y:S02]  /*2e80*/  IMAD.X R27, RZ, RZ, R27, P1 ;  /* 0x000000ffff1b7224 */ /* 0x000fe400008e061b */
[----:B------:R-:W-:Y:S01]  /*2e90*/  IMAD R21, R29, R19, R21 ;  /* 0x000000131d157224 */ /* 0x000fe200078e0215 */
[----:B------:R-:W-:-:S03]  /*2ea0*/  IADD3 R29, P1, PT, -R20, R22, RZ ;  /* 0x00000016141d7210 */ /* 0x000fc60007f3e1ff */
[-C--:B------:R-:W-:Y:S01]  /*2eb0*/  IMAD R20, R27, R18.reuse, R21 ;  /* 0x000000121b147224 */ /* 0x080fe200078e0215 */
[----:B------:R-:W-:-:S03]  /*2ec0*/  ISETP.GE.U32.AND P0, PT, R29, R18, PT ;  /* 0x000000121d00720c */ /* 0x000fc60003f06070 */
[----:B------:R-:W-:Y:S01]  /*2ed0*/  IMAD.X R22, R23, 0x1, ~R20, P1 ;  /* 0x0000000117167824 */ /* 0x000fe200008e0e14 */
[----:B------:R-:W-:-:S04]  /*2ee0*/  IADD3 R20, P1, PT, -R18, R29, RZ ;  /* 0x0000001d12147210 */ /* 0x000fc80007f3e1ff */
[----:B------:R-:W-:Y:S02]  /*2ef0*/  ISETP.GE.U32.AND.EX P0, PT, R22, R19, PT, P0 ;  /* 0x000000131600720c */ /* 0x000fe40003f06100 */
[-C--:B------:R-:W-:Y:S02]  /*2f00*/  IADD3.X R21, PT, PT, ~R19, R22.reuse, RZ, P1, !PT ;  /* 0x0000001613157210 */ /* 0x080fe40000ffe5ff */
[----:B------:R-:W-:Y:S02]  /*2f10*/  SEL R29, R20, R29, P0 ;  /* 0x0000001d141d7207 */ /* 0x000fe40000000000 */
[----:B------:R-:W-:Y:S01]  /*2f20*/  SEL R20, R21, R22, P0 ;  /* 0x0000001615147207 */ /* 0x000fe20000000000 */
[----:B------:R-:W-:Y:S01]  /*2f30*/  IMAD.MOV.U32 R21, RZ, RZ, 0x0 ;  /* 0x00000000ff157424 */ /* 0x000fe200078e00ff */
[----:B------:R-:W-:Y:S02]  /*2f40*/  IADD3 R26, P2, PT, -R18, R29, RZ ;  /* 0x0000001d121a7210 */ /* 0x000fe40007f5e1ff */
[----:B------:R-:W-:-:S02]  /*2f50*/  ISETP.GE.U32.AND P0, PT, R29, R18, PT ;  /* 0x000000121d00720c */ /* 0x000fc40003f06070 */
[----:B------:R-:W-:Y:S01]  /*2f60*/  ISETP.NE.U32.AND P1, PT, R18, RZ, PT ;  /* 0x000000ff1200720c */ /* 0x000fe20003f25070 */
[C---:B------:R-:W-:Y:S01]  /*2f70*/  IMAD.X R27, R20.reuse, 0x1, ~R19, P2 ;  /* 0x00000001141b7824 */ /* 0x040fe200010e0e13 */
[----:B------:R-:W-:Y:S02]  /*2f80*/  ISETP.GE.U32.AND.EX P0, PT, R20, R19, PT, P0 ;  /* 0x000000131400720c */ /* 0x000fe40003f06100 */
[----:B------:R-:W-:Y:S02]  /*2f90*/  ISETP.NE.AND.EX P1, PT, R19, RZ, PT, P1 ;  /* 0x000000ff1300720c */ /* 0x000fe40003f25310 */
[----:B------:R-:W-:Y:S01]  /*2fa0*/  SEL R27, R27, R20, P0 ;  /* 0x000000141b1b7207 */ /* 0x000fe20000000000 */
[----:B------:R-:W-:Y:S01]  /*2fb0*/  IMAD.MOV.U32 R20, RZ, RZ, R24 ;  /* 0x000000ffff147224 */ /* 0x000fe200078e0018 */
[----:B------:R-:W-:Y:S02]  /*2fc0*/  SEL R26, R26, R29, P0 ;  /* 0x0000001d1a1a7207 */ /* 0x000fe40000000000 */
[----:B------:R-:W-:-:S02]  /*2fd0*/  SEL R27, R27, 0xffffffff, P1 ;  /* 0xffffffff1b1b7807 */ /* 0x000fc40000800000 */
[----:B------:R-:W-:Y:S01]  /*2fe0*/  SEL R26, R26, 0xffffffff, P1 ;  /* 0xffffffff1a1a7807 */ /* 0x000fe20000800000 */
[----:B------:R-:W-:Y:S06]  /*2ff0*/  RET.REL.NODEC R20 `(fused_cmux_rotate) ;  /* 0xffffffd014007950 */ /* 0x000fec0003c3ffff */
.L_x_51:
[----:B------:R-:W-:-:S00]  /*3000*/  BRA `(.L_x_51) ;  /* 0xfffffffc00fc7947 */ /* 0x000fc0000383ffff */
[----:B------:R-:W-:-:S00]  /*3010*/  NOP ;  /* 0x0000000000007918 */ /* 0x000fc00000000000 */
        /* <DEDUP_REMOVED lines=14> */
.L_x_182:


//--------------------- .text.fused_external_product_full --------------------------
	.section	.text.fused_external_product_full,"ax",@progbits
	.align	128
        .global         fused_external_product_full
        .type           fused_external_product_full,@function
        .size           fused_external_product_full,(.L_x_183 - fused_external_product_full)
        .other          fused_external_product_full,@"STO_CUDA_ENTRY STV_DEFAULT"
fused_external_product_full:
.text.fused_external_product_full:
[----:B------:R-:W-:Y:S01]  /*0000*/  LDC R1, c[0x0][0x37c] ;  /* 0x0000df00ff017b82 */ /* 0x000fe20000000800 */
[----:B------:R-:W0:Y:S01]  /*0010*/  S2R R6, SR_TID.X ;  /* 0x0000000000067919 */ /* 0x000e220000002100 */
[----:B------:R-:W1:Y:S06]  /*0020*/  LDCU UR8, c[0x0][0x3ec] ;  /* 0x00007d80ff0877ac */ /* 0x000e6c0008000800 */
[----:B------:R-:W2:Y:S01]  /*0030*/  S2UR UR5, SR_CgaCtaId ;  /* 0x00000000000579c3 */ /* 0x000ea20000008800 */
[----:B------:R-:W-:Y:S01]  /*0040*/  BSSY.RECONVERGENT B0, `(.L_x_52) ;  /* 0x000000f000007945 */ /* 0x000fe20003800200 */
[----:B------:R-:W-:Y:S01]  /*0050*/  UMOV UR4, 0x400 ;  /* 0x0000040000047882 */ /* 0x000fe20000000000 */
[----:B------:R-:W3:Y:S05]  /*0060*/  LDCU UR16, c[0x0][0x360] ;  /* 0x00006c00ff1077ac */ /* 0x000eea0008000800 */
[----:B------:R-:W4:Y:S08]  /*0070*/  LDC R4, c[0x0][0x3f4] ;  /* 0x0000fd00ff047b82 */ /* 0x000f300000000800 */
[----:B------:R-:W3:Y:S01]  /*0080*/  S2UR UR17, SR_CTAID.X ;  /* 0x00000000001179c3 */ /* 0x000ee20000002500 */
[----:B--2---:R-:W-:-:S04]  /*0090*/  ULEA UR4, UR5, UR4, 0x18 ;  /* 0x0000000405047291 */ /* 0x004fc8000f8ec0ff */
[----:B-1----:R-:W-:Y:S02]  /*00a0*/  ULEA UR18, UR8, UR4, 0x4 ;  /* 0x0000000408127291 */ /* 0x002fe4000f8e20ff */
[----:B0-----:R-:W-:-:S13]  /*00b0*/  ISETP.GE.U32.AND P0, PT, R6, UR8, PT ;  /* 0x0000000806007c0c */ /* 0x001fda000bf06070 */
[----:B---3--:R-:W-:Y:S05]  /*00c0*/  @P0 BRA `(.L_x_53) ;  /* 0x0000000000180947 */ /* 0x008fea0003800000 */
[----:B------:R-:W-:-:S07]  /*00d0*/  IMAD.MOV.U32 R0, RZ, RZ, R6 ;  /* 0x000000ffff007224 */ /* 0x000fce00078e0006 */
.L_x_54:
[C---:B------:R-:W-:Y:S01]  /*00e0*/  LEA R2, R0.reuse, UR18, 0x3 ;  /* 0x0000001200027c11 */ /* 0x040fe2000f8e18ff */
[----:B------:R-:W-:-:S04]  /*00f0*/  VIADD R0, R0, UR16 ;  /* 0x0000001000007c36 */ /* 0x000fc80008000000 */
[----:B------:R0:W-:Y:S01]  /*0100*/  STS.64 [R2], RZ ;  /* 0x000000ff02007388 */ /* 0x0001e20000000a00 */
[----:B------:R-:W-:-:S13]  /*0110*/  ISETP.GE.U32.AND P0, PT, R0, UR8, PT ;  /* 0x0000000800007c0c */ /* 0x000fda000bf06070 */
[----:B0-----:R-:W-:Y:S05]  /*0120*/  @!P0 BRA `(.L_x_54) ;  /* 0xfffffffc00ec8947 */ /* 0x001fea000383ffff */
.L_x_53:
[----:B------:R-:W-:Y:S05]  /*0130*/  BSYNC.RECONVERGENT B0 ;  /* 0x0000000000007941 */ /* 0x000fea0003800200 */
.L_x_52:
[----:B------:R-:W-:Y:S01]  /*0140*/  BAR.SYNC.DEFER_BLOCKING 0x0 ;  /* 0x0000000000007b1d */ /* 0x000fe20000010000 */
[----:B------:R-:W-:Y:S01]  /*0150*/  IMAD.MOV.U32 R5, RZ, RZ, RZ ;  /* 0x000000ffff057224 */ /* 0x000fe200078e00ff */
[----:B------:R-:W-:Y:S01]  /*0160*/  USHF.R.U32.HI UR19, URZ, 0x1, UR8 ;  /* 0x00000001ff137899 */ /* 0x000fe20008011608 */
[----:B----4-:R-:W-:Y:S01]  /*0170*/  VIADD R4, R4, 0x1 ;  /* 0x0000000104047836 */ /* 0x010fe20000000000 */
[----:B------:R-:W-:Y:S02]  /*0180*/  ULEA UR8, UR8, UR4, 0x3 ;  /* 0x0000000408087291 */ /* 0x000fe4000f8e18ff */
[----:B------:R-:W0:Y:S10]  /*0190*/  LDCU.64 UR14, c[0x0][0x358] ;  /* 0x00006b00ff0e77ac */ /* 0x000e340008000a00 */
.L_x_112:
[----:B------:R-:W1:Y:S02]  /*01a0*/  LDCU UR4, c[0x0][0x3f8] ;  /* 0x00007f00ff0477ac */ /* 0x000e640008000800 */
[----:B-1----:R-:W-:-:S09]  /*01b0*/  UISETP.NE.AND UP0, UPT, UR4, URZ, UPT ;  /* 0x000000ff0400728c */ /* 0x002fd2000bf05270 */
[----:B0--3--:R-:W-:Y:S05]  /*01c0*/  BRA.U !UP0, `(.L_x_55) ;  /* 0x00000031081c7547 */ /* 0x009fea000b800000 */
[----:B------:R-:W1:Y:S01]  /*01d0*/  LDC.64 R10, c[0x0][0x388] ;  /* 0x0000e200ff0a7b82 */ /* 0x000e620000000a00 */
[----:B------:R-:W2:Y:S01]  /*01e0*/  LDCU UR4, c[0x0][0x3ec] ;  /* 0x00007d80ff0477ac */ /* 0x000ea20008000800 */
[----:B------:R-:W-:Y:S02]  /*01f0*/  HFMA2 R2, -RZ, RZ, 0, 0 ;  /* 0x00000000ff027431 */ /* 0x000fe400000001ff */
[----:B--2---:R-:W-:-:S04]  /*0200*/  IMAD R3, R5, UR4, RZ ;  /* 0x0000000405037c24 */ /* 0x004fc8000f8e02ff */
[----:B-1----:R-:W-:-:S07]  /*0210*/  IMAD.WIDE.U32 R10, R3, 0x8, R10 ;  /* 0x00000008030a7825 */ /* 0x002fce00078e000a */
.L_x_111:
[----:B------:R-:W1:Y:S01]  /*0220*/  LDCU UR9, c[0x0][0x3ec] ;  /* 0x00007d80ff0977ac */ /* 0x000e620008000800 */
[----:B------:R-:W-:Y:S01]  /*0230*/  VIADD R0, R2, 0x1 ;  /* 0x0000000102007836 */ /* 0x000fe20000000000 */
[----:B------:R-:W-:Y:S01]  /*0240*/  BSSY.RECONVERGENT B0, `(.L_x_56) ;  /* 0x0000029000007945 */ /* 0x000fe20003800200 */
[----:B------:R-:W2:Y:S01]  /*0250*/  LDCU UR13, c[0x0][0x3f8] ;  /* 0x00007f00ff0d77ac */ /* 0x000ea20008000800 */
[----:B---3--:R-:W3:Y:S01]  /*0260*/  LDCU.64 UR24, c[0x0][0x3b8] ;  /* 0x00007700ff1877ac */ /* 0x008ee20008000a00 */
[----:B------:R-:W4:Y:S01]  /*0270*/  LDCU.64 UR20, c[0x0][0x3d8] ;  /* 0x00007b00ff1477ac */ /* 0x000f220008000a00 */
[----:B0-----:R-:W0:Y:S01]  /*0280*/  LDCU.64 UR22, c[0x0][0x3e0] ;  /* 0x00007c00ff1677ac */ /* 0x001e220008000a00 */
[C---:B-1----:R-:W-:Y:S02]  /*0290*/  ISETP.GE.U32.AND P1, PT, R6.reuse, UR9, PT ;  /* 0x0000000906007c0c */ /* 0x042fe4000bf26070 */
[----:B------:R-:W-:Y:S01]  /*02a0*/  ISETP.GE.U32.AND P0, PT, R6, UR9, PT ;  /* 0x0000000906007c0c */ /* 0x000fe2000bf06070 */
[----:B------:R-:W1:Y:S03]  /*02b0*/  LDCU.64 UR10, c[0x0][0x3b8] ;  /* 0x00007700ff0a77ac */ /* 0x000e660008000a00 */
[----:B--2---:R-:W-:Y:S01]  /*02c0*/  ISETP.GE.U32.OR P0, PT, R0, UR13, P0 ;  /* 0x0000000d00007c0c */ /* 0x004fe20008706470 */
[----:B------:R-:W2:Y:S01]  /*02d0*/  LDCU.64 UR4, c[0x0][0x3d8] ;  /* 0x00007b00ff0477ac */ /* 0x000ea20008000a00 */
[----:B------:R-:W0:Y:S05]  /*02e0*/  LDCU.64 UR6, c[0x0][0x3e0] ;  /* 0x00007c00ff0677ac */ /* 0x000e2a0008000a00 */
[----:B---34-:R-:W-:Y:S06]  /*02f0*/  @P1 BRA `(.L_x_57) ;  /* 0x0000000000741947 */ /* 0x018fec0003800000 */
[----:B------:R-:W3:Y:S01]  /*0300*/  S2R R3, SR_CgaCtaId ;  /* 0x0000000000037919 */ /* 0x000ee20000008800 */
[----:B------:R-:W4:Y:S01]  /*0310*/  LDC R8, c[0x0][0x3e8] ;  /* 0x0000fa00ff087b82 */ /* 0x000f220000000800 */
[----:B------:R-:W5:Y:S01]  /*0320*/  LDCU UR12, c[0x0][0x3f8] ;  /* 0x00007f00ff0c77ac */ /* 0x000f620008000800 */
[----:B------:R-:W-:Y:S01]  /*0330*/  MOV R0, 0x400 ;  /* 0x0000040000007802 */ /* 0x000fe20000000f00 */
[----:B-----5:R-:W-:-:S04]  /*0340*/  VIADD R7, R2, -UR12 ;  /* 0x8000000c02077c36 */ /* 0x020fc80008000000 */
[----:B----4-:R-:W-:Y:S01]  /*0350*/  IMAD R15, R7, R8, 0x40 ;  /* 0x00000040070f7424 */ /* 0x010fe200078e0208 */
[----:B---3--:R-:W-:Y:S01]  /*0360*/  LEA R0, R3, R0, 0x18 ;  /* 0x0000000003007211 */ /* 0x008fe200078ec0ff */
[----:B------:R-:W-:-:S07]  /*0370*/  IMAD.MOV.U32 R3, RZ, RZ, R6 ;  /* 0x000000ffff037224 */ /* 0x000fce00078e0006 */
.L_x_58:
[----:B------:R-:W-:-:S06]  /*0380*/  IMAD.WIDE.U32 R8, R3, 0x8, R10 ;  /* 0x0000000803087825 */ /* 0x000fcc00078e000a */
[----:B0-----:R-:W3:Y:S02]  /*0390*/  LDG.E.64.CONSTANT R8, desc[UR14][R8.64] ;  /* 0x0000000e08087981 */ /* 0x001ee4000c1e9b00 */
[-CC-:B---3--:R-:W-:Y:S02]  /*03a0*/  SHF.R.U64 R13, R8, R15.reuse, R9.reuse ;  /* 0x0000000f080d7219 */ /* 0x188fe40000001209 */
[----:B------:R-:W-:Y:S02]  /*03b0*/  SHF.R.U32.HI R14, RZ, R15, R9 ;  /* 0x0000000fff0e7219 */ /* 0x000fe40000011609 */
[----:B--2---:R-:W-:-:S04]  /*03c0*/  IADD3 R13, P1, PT, R13, UR4, RZ ;  /* 0x000000040d0d7c10 */ /* 0x004fc8000ff3e0ff */
[----:B------:R-:W-:Y:S02]  /*03d0*/  IADD3.X R14, PT, PT, R14, UR5, RZ, P1, !PT ;  /* 0x000000050e0e7c10 */ /* 0x000fe40008ffe4ff */
[----:B------:R-:W-:Y:S02]  /*03e0*/  LOP3.LUT R13, R13, UR6, RZ, 0xc0, !PT ;  /* 0x000000060d0d7c12 */ /* 0x000fe4000f8ec0ff */
[----:B------:R-:W-:Y:S02]  /*03f0*/  LOP3.LUT R14, R14, UR7, RZ, 0xc0, !PT ;  /* 0x000000070e0e7c12 */ /* 0x000fe4000f8ec0ff */
[----:B------:R-:W-:-:S04]  /*0400*/  IADD3 R13, P1, PT, R13, -UR4, RZ ;  /* 0x800000040d0d7c10 */ /* 0x000fc8000ff3e0ff */
[----:B------:R-:W-:-:S04]  /*0410*/  IADD3.X R14, PT, PT, R14, ~UR5, RZ, P1, !PT ;  /* 0x800000050e0e7c10 */ /* 0x000fc80008ffe4ff */
[--C-:B------:R-:W-:Y:S02]  /*0420*/  SHF.R.S32.HI R7, RZ, 0x1f, R14.reuse ;  /* 0x0000001fff077819 */ /* 0x100fe4000001140e */
[----:B------:R-:W-:Y:S02]  /*0430*/  SHF.R.S32.HI R12, RZ, 0x1f, R14 ;  /* 0x0000001fff0c7819 */ /* 0x000fe4000001140e */
[----:B-1----:R-:W-:Y:S02]  /*0440*/  LOP3.LUT R8, R7, UR10, RZ, 0xc0, !PT ;  /* 0x0000000a07087c12 */ /* 0x002fe4000f8ec0ff */
[----:B------:R-:W-:Y:S02]  /*0450*/  LOP3.LUT R7, R12, UR11, RZ, 0xc0, !PT ;  /* 0x0000000b0c077c12 */ /* 0x000fe4000f8ec0ff */
[----:B------:R-:W-:-:S05]  /*0460*/  IADD3 R8, P1, PT, R8, R13, RZ ;  /* 0x0000000d08087210 */ /* 0x000fca0007f3e0ff */
[----:B------:R-:W-:Y:S01]  /*0470*/  IMAD.X R9, R7, 0x1, R14, P1 ;  /* 0x0000000107097824 */ /* 0x000fe200008e060e */
[C---:B------:R-:W-:Y:S01]  /*0480*/  LEA R7, R3.reuse, R0, 0x3 ;  /* 0x0000000003077211 */ /* 0x040fe200078e18ff */
[----:B------:R-:W-:-:S04]  /*0490*/  VIADD R3, R3, UR16 ;  /* 0x0000001003037c36 */ /* 0x000fc80008000000 */
[----:B------:R3:W-:Y:S01]  /*04a0*/  STS.64 [R7], R8 ;  /* 0x0000000807007388 */ /* 0x0007e20000000a00 */
[----:B------:R-:W-:-:S13]  /*04b0*/  ISETP.GE.U32.AND P1, PT, R3, UR9, PT ;  /* 0x0000000903007c0c */ /* 0x000fda000bf26070 */
[----:B---3--:R-:W-:Y:S05]  /*04c0*/  @!P1 BRA `(.L_x_58) ;  /* 0xfffffffc00ac9947 */ /* 0x008fea000383ffff */
.L_x_57:
[----:B012---:R-:W-:Y:S05]  /*04d0*/  BSYNC.RECONVERGENT B0 ;  /* 0x0000000000007941 */ /* 0x007fea0003800200 */
.L_x_56:
[----:B------:R-:W-:Y:S04]  /*04e0*/  BSSY.RECONVERGENT B0, `(.L_x_59) ;  /* 0x000001c000007945 */ /* 0x000fe80003800200 */
[----:B------:R-:W-:Y:S05]  /*04f0*/  @P0 BRA `(.L_x_60) ;  /* 0x0000000000680947 */ /* 0x000fea0003800000 */
[----:B------:R-:W0:Y:S01]  /*0500*/  LDC R17, c[0x0][0x3e8] ;  /* 0x0000fa00ff117b82 */ /* 0x000e220000000800 */
[----:B------:R-:W-:Y:S01]  /*0510*/  LOP3.LUT R0, RZ, R2, RZ, 0x33, !PT ;  /* 0x00000002ff007212 */ /* 0x000fe200078e33ff */
[----:B------:R-:W-:-:S03]  /*0520*/  IMAD.MOV.U32 R3, RZ, RZ, R6 ;  /* 0x000000ffff037224 */ /* 0x000fc600078e0006 */
[----:B------:R-:W-:-:S05]  /*0530*/  IADD3 R0, PT, PT, RZ, -UR13, -R0 ;  /* 0x8000000dff007c10 */ /* 0x000fca000fffe800 */
[----:B0-----:R-:W-:-:S07]  /*0540*/  IMAD R17, R17, R0, 0x40 ;  /* 0x0000004011117424 */ /* 0x001fce00078e0200 */
.L_x_61:
[----:B0-----:R-:W-:-:S06]  /*0550*/  IMAD.WIDE.U32 R8, R3, 0x8, R10 ;  /* 0x0000000803087825 */ /* 0x001fcc00078e000a */
[----:B------:R-:W2:Y:S02]  /*0560*/  LDG.E.64.CONSTANT R8, desc[UR14][R8.64] ;  /* 0x0000000e08087981 */ /* 0x000ea4000c1e9b00 */
[-CC-:B--2---:R-:W-:Y:S02]  /*0570*/  SHF.R.U64 R13, R8, R17.reuse, R9.reuse ;  /* 0x00000011080d7219 */ /* 0x184fe40000001209 */
        /* <DEDUP_REMOVED lines=18> */
.L_x_60:
[----:B------:R-:W-:Y:S05]  /*06a0*/  BSYNC.RECONVERGENT B0 ;  /* 0x0000000000007941 */ /* 0x000fea0003800200 */
.L_x_59:
[----:B------:R-:W1:Y:S02]  /*06b0*/  LDCU UR4, c[0x0][0x3f0] ;  /* 0x00007e00ff0477ac */ /* 0x000e640008000800 */
[----:B-1----:R-:W-:Y:S01]  /*06c0*/  UISETP.NE.AND UP0, UPT, UR4, URZ, UPT ;  /* 0x000000ff0400728c */ /* 0x002fe2000bf05270 */
[----:B------:R-:W-:Y:S08]  /*06d0*/  BAR.SYNC.DEFER_BLOCKING 0x0 ;  /* 0x0000000000007b1d */ /* 0x000ff00000010000 */
[----:B------:R-:W-:Y:S05]  /*06e0*/  BRA.U !UP0, `(.L_x_62) ;  /* 0x0000000508e87547 */ /* 0x000fea000b800000 */
[----:B------:R-:W1:Y:S01]  /*06f0*/  I2F.U32.RP R0, UR16 ;  /* 0x0000001000007d06 */ /* 0x000e620008209000 */
[----:B------:R-:W-:Y:S01]  /*0700*/  UMOV UR4, URZ ;  /* 0x000000ff00047c82 */ /* 0x000fe20008000000 */
[----:B------:R-:W-:Y:S02]  /*0710*/  UIADD3 UR11, UPT, UPT, UR16, -0x1, UR19 ;  /* 0xffffffff100b7890 */ /* 0x000fe4000fffe013 */
[----:B------:R-:W-:-:S04]  /*0720*/  UISETP.NE.U32.AND UP2, UPT, UR16, URZ, UPT ;  /* 0x000000ff1000728c */ /* 0x000fc8000bf45070 */
[----:B-1----:R-:W1:Y:S02]  /*0730*/  MUFU.RCP R0, R0 ;  /* 0x0000000000007308 */ /* 0x002e640000001000 */
[----:B-1----:R-:W-:-:S06]  /*0740*/  IADD3 R3, PT, PT, R0, 0xffffffe, RZ ;  /* 0x0ffffffe00037810 */ /* 0x002fcc0007ffe0ff */
        /* <DEDUP_REMOVED lines=17> */
.L_x_66:
[----:B------:R-:W1:Y:S01]  /*0860*/  LDC R0, c[0x0][0x3ec] ;  /* 0x0000fb00ff007b82 */ /* 0x000e620000000800 */
[----:B------:R-:W2:Y:S01]  /*0870*/  LDCU UR7, c[0x0][0x3f0] ;  /* 0x00007e00ff0777ac */ /* 0x000ea20008000800 */
[----:B------:R-:W-:Y:S02]  /*0880*/  UISETP.GT.U32.AND UP0, UPT, UR16, UR11, UPT ;  /* 0x0000000b1000728c */ /* 0x000fe4000bf04070 */
[----:B------:R-:W-:-:S04]  /*0890*/  UIADD3 UR6, UPT, UPT, UR4, 0x1, URZ ;  /* 0x0000000104067890 */ /* 0x000fc8000fffe0ff */
[----:B--2---:R-:W-:-:S03]  /*08a0*/  UISETP.NE.AND UP1, UPT, UR6, UR7, UPT ;  /* 0x000000070600728c */ /* 0x004fc6000bf25270 */
[----:B------:R-:W-:Y:S01]  /*08b0*/  UMOV UR7, UR4 ;  /* 0x0000000400077c82 */ /* 0x000fe20008000000 */
[----:B------:R-:W-:Y:S01]  /*08c0*/  UMOV UR4, UR6 ;  /* 0x0000000600047c82 */ /* 0x000fe20008000000 */
[----:B-1----:R-:W-:Y:S01]  /*08d0*/  SHF.R.U32.HI R0, RZ, UR6, R0 ;  /* 0x00000006ff007c19 */ /* 0x002fe20008011600 */
[----:B0-----:R-:W-:Y:S06]  /*08e0*/  BRA.U UP0, `(.L_x_63) ;  /* 0x0000000500607547 */ /* 0x001fec000b800000 */
[----:B------:R-:W1:Y:S01]  /*08f0*/  I2F.U32.RP R3, R0 ;  /* 0x0000000000037306 */ /* 0x000e620000209000 */
[----:B------:R-:W2:Y:S01]  /*0900*/  S2UR UR10, SR_CgaCtaId ;  /* 0x00000000000a79c3 */ /* 0x000ea20000008800 */
[----:B0-----:R-:W-:Y:S01]  /*0910*/  IMAD.MOV R7, RZ, RZ, -R0 ;  /* 0x000000ffff077224 */ /* 0x001fe200078e0a00 */
[----:B------:R-:W-:Y:S01]  /*0920*/  BSSY.RECONVERGENT B0, `(.L_x_63) ;  /* 0x0000054000007945 */ /* 0x000fe20003800200 */
[----:B------:R-:W-:Y:S01]  /*0930*/  ISETP.NE.U32.AND P2, PT, R0, RZ, PT ;  /* 0x000000ff0000720c */ /* 0x000fe20003f45070 */
[----:B------:R-:W-:Y:S01]  /*0940*/  IMAD.MOV.U32 R23, RZ, RZ, RZ ;  /* 0x000000ffff177224 */ /* 0x000fe200078e00ff */
[----:B------:R-:W-:Y:S01]  /*0950*/  LOP3.LUT R22, RZ, R0, RZ, 0x33, !PT ;  /* 0x00000000ff167212 */ /* 0x000fe200078e33ff */
[----:B------:R-:W-:Y:S01]  /*0960*/  UMOV UR6, 0x1 ;  /* 0x0000000100067882 */ /* 0x000fe20000000000 */
[----:B------:R-:W-:Y:S01]  /*0970*/  UMOV UR9, 0x400 ;  /* 0x0000040000097882 */ /* 0x000fe20000000000 */
[----:B------:R-:W-:Y:S01]  /*0980*/  USHF.L.U32 UR6, UR6, UR7, URZ ;  /* 0x0000000706067299 */ /* 0x000fe200080006ff */
[----:B-1----:R-:W0:Y:S01]  /*0990*/  MUFU.RCP R3, R3 ;  /* 0x0000000300037308 */ /* 0x002e220000001000 */
[----:B--2---:R-:W-:Y:S01]  /*09a0*/  ULEA UR9, UR10, UR9, 0x18 ;  /* 0x000000090a097291 */ /* 0x004fe2000f8ec0ff */
[----:B0-----:R-:W-:-:S06]  /*09b0*/  VIADD R8, R3, 0xffffffe ;  /* 0x0ffffffe03087836 */ /* 0x001fcc0000000000 */
[----:B------:R0:W1:Y:S02]  /*09c0*/  F2I.FTZ.U32.TRUNC.NTZ R9, R8 ;  /* 0x0000000800097305 */ /* 0x000064000021f000 */
[----:B0-----:R-:W-:Y:S02]  /*09d0*/  IMAD.MOV.U32 R8, RZ, RZ, RZ ;  /* 0x000000ffff087224 */ /* 0x001fe400078e00ff */
[----:B-1----:R-:W-:-:S04]  /*09e0*/  IMAD R7, R7, R9, RZ ;  /* 0x0000000907077224 */ /* 0x002fc800078e02ff */
[----:B------:R-:W-:Y:S01]  /*09f0*/  IMAD.HI.U32 R3, R9, R7, R8 ;  /* 0x0000000709037227 */ /* 0x000fe200078e0008 */
[----:B------:R-:W-:-:S07]  /*0a00*/  SHF.L.U32 R7, R0, 0x1, RZ ;  /* 0x0000000100077819 */ /* 0x000fce00000006ff */
.L_x_65:
[----:B0-----:R-:W-:-:S05]  /*0a10*/  IMAD R13, R23, UR16, R6 ;  /* 0x00000010170d7c24 */ /* 0x001fca000f8e0206 */
[----:B------:R-:W-:-:S13]  /*0a20*/  ISETP.GE.U32.AND P0, PT, R13, UR19, PT ;  /* 0x000000130d007c0c */ /* 0x000fda000bf06070 */
[----:B------:R-:W-:Y:S05]  /*0a30*/  @P0 BRA `(.L_x_64) ;  /* 0x0000000400080947 */ /* 0x000fea0003800000 */
        /* <DEDUP_REMOVED lines=9> */
[----:B------:R-:W-:-:S05]  /*0ad0*/  SEL R12, R22, R15, !P2 ;  /* 0x0000000f160c7207 */ /* 0x000fca0005000000 */
[----:B------:R-:W-:-:S04]  /*0ae0*/  VIADD R15, R12, UR6 ;  /* 0x000000060c0f7c36 */ /* 0x000fc80008000000 */
[C---:B0-----:R-:W-:Y:S02]  /*0af0*/  IMAD.WIDE.U32 R16, R15.reuse, 0x8, R8 ;  /* 0x000000080f107825 */ /* 0x041fe400078e0008 */
[----:B------:R-:W0:Y:S04]  /*0b00*/  LDC.64 R8, c[0x0][0x398] ;  /* 0x0000e600ff087b82 */ /* 0x000e280000000a00 */
[----:B------:R-:W2:Y:S01]  /*0b10*/  LDG.E.64.CONSTANT R16, desc[UR14][R16.64] ;  /* 0x0000000e10107981 */ /* 0x000ea2000c1e9b00 */
[----:B0-----:R-:W-:-:S06]  /*0b20*/  IMAD.WIDE.U32 R8, R15, 0x8, R8 ;  /* 0x000000080f087825 */ /* 0x001fcc00078e0008 */
[----:B------:R-:W3:Y:S01]  /*0b30*/  LDG.E.64.CONSTANT R8, desc[UR14][R8.64] ;  /* 0x0000000e08087981 */ /* 0x000ee2000c1e9b00 */
[----:B------:R-:W-:Y:S02]  /*0b40*/  IMAD.MOV R14, RZ, RZ, -R12 ;  /* 0x000000ffff0e7224 */ /* 0x000fe400078e0a0c */
[----:B------:R-:W-:Y:S02]  /*0b50*/  VIADD R23, R23, 0x1 ;  /* 0x0000000117177836 */ /* 0x000fe40000000000 */
[----:B------:R-:W-:Y:S02]  /*0b60*/  IMAD R13, R0, R14, R13 ;  /* 0x0000000e000d7224 */ /* 0x000fe400078e020d */
[----:B------:R-:W0:Y:S02]  /*0b70*/  LDC.64 R14, c[0x0][0x3b8] ;  /* 0x0000ee00ff0e7b82 */ /* 0x000e240000000a00 */
[----:B------:R-:W-:-:S05]  /*0b80*/  IMAD R13, R7, R12, R13 ;  /* 0x0000000c070d7224 */ /* 0x000fca00078e020d */
[----:B------:R-:W-:-:S04]  /*0b90*/  LEA R25, R13, UR9, 0x3 ;  /* 0x000000090d197c11 */ /* 0x000fc8000f8e18ff */
[----:B------:R-:W-:-:S05]  /*0ba0*/  LEA R24, R0, R25, 0x3 ;  /* 0x0000001900187211 */ /* 0x000fca00078e18ff */
[----:B------:R-:W2:Y:S02]  /*0bb0*/  LDS.64 R12, [R24] ;  /* 0x00000000180c7984 */ /* 0x000ea40000000a00 */
[----:B--2---:R-:W-:-:S04]  /*0bc0*/  IMAD.WIDE.U32 R18, R13, R16, RZ ;  /* 0x000000100d127225 */ /* 0x004fc800078e00ff */
[----:B------:R-:W-:-:S04]  /*0bd0*/  IMAD.WIDE.U32 R20, R12, R16, RZ ;  /* 0x000000100c147225 */ /* 0x000fc800078e00ff */
[----:B------:R-:W-:-:S04]  /*0be0*/  IMAD.WIDE.U32 R18, P0, R17, R12, R18 ;  /* 0x0000000c11127225 */ /* 0x000fc80007800012 */
[----:B------:R-:W-:Y:S01]  /*0bf0*/  IMAD.MOV.U32 R20, RZ, RZ, R19 ;  /* 0x000000ffff147224 */ /* 0x000fe200078e0013 */
[----:B------:R-:W-:Y:S01]  /*0c00*/  IADD3 RZ, P1, PT, R21, R18, RZ ;  /* 0x0000001215ff7210 */ /* 0x000fe20007f3e0ff */
[----:B------:R-:W-:Y:S01]  /*0c10*/  IMAD.X R21, RZ, RZ, RZ, P0 ;  /* 0x000000ffff157224 */ /* 0x000fe200000e06ff */
[----:B------:R-:W1:Y:S03]  /*0c20*/  LDS.64 R18, [R25] ;  /* 0x0000000019127984 */ /* 0x000e660000000a00 */
[----:B------:R-:W-:-:S04]  /*0c30*/  IMAD.WIDE.U32.X R16, R17, R13, R20, P1 ;  /* 0x0000000d11107225 */ /* 0x000fc800008e0414 */
[----:B0-----:R-:W-:-:S04]  /*0c40*/  IMAD R17, R17, R14, RZ ;  /* 0x0000000e11117224 */ /* 0x001fc800078e02ff */
[C---:B------:R-:W-:Y:S02]  /*0c50*/  IMAD R21, R16.reuse, R15, R17 ;  /* 0x0000000f10157224 */ /* 0x040fe400078e0211 */
[----:B------:R-:W-:-:S04]  /*0c60*/  IMAD.WIDE.U32 R16, R16, R14, RZ ;  /* 0x0000000e10107225 */ /* 0x000fc800078e00ff */
[----:B------:R-:W-:Y:S01]  /*0c70*/  IMAD.IADD R17, R17, 0x1, R21 ;  /* 0x0000000111117824 */ /* 0x000fe200078e0215 */
[----:B------:R-:W-:Y:S01]  /*0c80*/  IADD3 R16, P0, PT, RZ, -R16, RZ ;  /* 0x80000010ff107210 */ /* 0x000fe20007f1e0ff */
[----:B---3--:R-:W-:-:S03]  /*0c90*/  IMAD R13, R13, R8, RZ ;  /* 0x000000080d0d7224 */ /* 0x008fc600078e02ff */
[----:B------:R-:W-:Y:S01]  /*0ca0*/  IADD3.X R17, PT, PT, RZ, ~R17, RZ, P0, !PT ;  /* 0x80000011ff117210 */ /* 0x000fe200007fe4ff */
[-C--:B------:R-:W-:Y:S02]  /*0cb0*/  IMAD R13, R9, R12.reuse, R13 ;  /* 0x0000000c090d7224 */ /* 0x080fe400078e020d */
        /* <DEDUP_REMOVED lines=26> */
.L_x_64:
[----:B------:R-:W-:Y:S05]  /*0e60*/  BSYNC.RECONVERGENT B0 ;  /* 0x0000000000007941 */ /* 0x000fea0003800200 */
.L_x_63:
[----:B------:R-:W-:Y:S06]  /*0e70*/  BAR.SYNC.DEFER_BLOCKING 0x0 ;  /* 0x0000000000007b1d */ /* 0x000fec0000010000 */
[----:B------:R-:W-:Y:S05]  /*0e80*/  BRA.U UP1, `(.L_x_66) ;  /* 0xfffffff901747547 */ /* 0x000fea000b83ffff */
.L_x_62:
[----:B------:R-:W1:Y:S01]  /*0e90*/  LDCU UR4, c[0x0][0x3ec] ;  /* 0x00007d80ff0477ac */ /* 0x000e620008000800 */
[----:B0-----:R-:W0:Y:S01]  /*0ea0*/  LDC R9, c[0x0][0x3f8] ;  /* 0x0000fe00ff097b82 */ /* 0x001e220000000800 */
[----:B------:R-:W-:Y:S01]  /*0eb0*/  BSSY.RECONVERGENT B0, `(.L_x_67) ;  /* 0x00000db000007945 */ /* 0x000fe20003800200 */
[----:B------:R-:W2:Y:S01]  /*0ec0*/  LDCU UR20, c[0x0][0x3ec] ;  /* 0x00007d80ff1477ac */ /* 0x000ea20008000800 */
[----:B------:R-:W3:Y:S01]  /*0ed0*/  LDCU UR21, c[0x0][0x3bc] ;  /* 0x00007780ff1577ac */ /* 0x000ee20008000800 */
[----:B------:R-:W4:Y:S01]  /*0ee0*/  LDCU UR22, c[0x0][0x3b8] ;  /* 0x00007700ff1677ac */ /* 0x000f220008000800 */
[----:B------:R-:W0:Y:S01]  /*0ef0*/  LDCU.64 UR6, c[0x0][0x3b8] ;  /* 0x00007700ff0677ac */ /* 0x000e220008000a00 */
[----:B-1----:R-:W-:Y:S01]  /*0f00*/  ISETP.GE.U32.AND P0, PT, R6, UR4, PT ;  /* 0x0000000406007c0c */ /* 0x002fe2000bf06070 */
[----:B0-----:R-:W-:-:S04]  /*0f10*/  IMAD R9, R5, R9, R2 ;  /* 0x0000000905097224 */ /* 0x001fc800078e0202 */
[----:B------:R-:W-:-:S08]  /*0f20*/  IMAD R9, R4, R9, UR17 ;  /* 0x0000001104097e24 */ /* 0x000fd0000f8e0209 */
[----:B--234-:R-:W-:Y:S05]  /*0f30*/  @P0 BRA `(.L_x_68) ;  /* 0x0000000c00480947 */ /* 0x01cfea0003800000 */
[----:B------:R-:W0:Y:S01]  /*0f40*/  LDC R22, c[0x0][0x3ec] ;  /* 0x0000fb00ff167b82 */ /* 0x000e220000000800 */
[----:B------:R-:W-:-:S07]  /*0f50*/  IMAD.MOV.U32 R23, RZ, RZ, R6 ;  /* 0x000000ffff177224 */ /* 0x000fce00078e0006 */
[----:B------:R-:W1:Y:S08]  /*0f60*/  LDC.64 R12, c[0x0][0x390] ;  /* 0x0000e400ff0c7b82 */ /* 0x000e700000000a00 */
[----:B------:R-:W2:Y:S02]  /*0f70*/  LDC.64 R14, c[0x0][0x3b8] ;  /* 0x0000ee00ff0e7b82 */ /* 0x000ea40000000a00 */
.L_x_85:
[----:B------:R-:W-:-:S04]  /*0f80*/  IMAD R21, R9, UR20, R23 ;  /* 0x0000001409157c24 */ /* 0x000fc8000f8e0217 */
[----:B-1----:R-:W-:-:S06]  /*0f90*/  IMAD.WIDE.U32 R20, R21, 0x8, R12 ;  /* 0x0000000815147825 */ /* 0x002fcc00078e000c */
[----:B---3--:R-:W3:Y:S01]  /*0fa0*/  LDG.E.64.CONSTANT R20, desc[UR14][R20.64] ;  /* 0x0000000e14147981 */ /* 0x008ee2000c1e9b00 */
[----:B------:R-:W1:Y:S01]  /*0fb0*/  S2UR UR5, SR_CgaCtaId ;  /* 0x00000000000579c3 */ /* 0x000e620000008800 */
[----:B------:R-:W-:Y:S01]  /*0fc0*/  UMOV UR4, 0x400 ;  /* 0x0000040000047882 */ /* 0x000fe20000000000 */
[----:B------:R-:W-:Y:S01]  /*0fd0*/  BSSY.RECONVERGENT B1, `(.L_x_69) ;  /* 0x00000ba000017945 */ /* 0x000fe20003800200 */
[----:B-1----:R-:W-:-:S06]  /*0fe0*/  ULEA UR4, UR5, UR4, 0x18 ;  /* 0x0000000405047291 */ /* 0x002fcc000f8ec0ff */
[----:B------:R-:W-:-:S05]  /*0ff0*/  LEA R25, R23, UR4, 0x3 ;  /* 0x0000000417197c11 */ /* 0x000fca000f8e18ff */
[----:B------:R-:W3:Y:S02]  /*1000*/  LDS.64 R26, [R25] ;  /* 0x00000000191a7984 */ /* 0x000ee40000000a00 */
[----:B---3--:R-:W-:-:S04]  /*1010*/  IMAD.WIDE.U32 R18, R27, R20, RZ ;  /* 0x000000141b127225 */ /* 0x008fc800078e00ff */
[----:B------:R-:W-:-:S04]  /*1020*/  IMAD.WIDE.U32 R28, R26, R20, RZ ;  /* 0x000000141a1c7225 */ /* 0x000fc800078e00ff */
[----:B------:R-:W-:-:S04]  /*1030*/  IMAD.WIDE.U32 R18, P0, R26, R21, R18 ;  /* 0x000000151a127225 */ /* 0x000fc80007800012 */
[----:B------:R-:W-:Y:S01]  /*1040*/  IMAD.X R17, RZ, RZ, RZ, P0 ;  /* 0x000000ffff117224 */ /* 0x000fe200000e06ff */
[----:B------:R-:W-:Y:S01]  /*1050*/  IADD3 RZ, P0, PT, R29, R18, RZ ;  /* 0x000000121dff7210 */ /* 0x000fe20007f1e0ff */
[-C--:B------:R-:W-:Y:S01]  /*1060*/  IMAD R3, R21, R26.reuse, RZ ;  /* 0x0000001a15037224 */ /* 0x080fe200078e02ff */
[----:B------:R-:W-:Y:S01]  /*1070*/  MOV R16, R19 ;  /* 0x0000001300107202 */ /* 0x000fe20000000f00 */
[----:B------:R-:W-:-:S04]  /*1080*/  IMAD.WIDE.U32 R18, R20, R26, RZ ;  /* 0x0000001a14127225 */ /* 0x000fc800078e00ff */
[----:B------:R-:W-:-:S04]  /*1090*/  IMAD.WIDE.U32.X R16, R27, R21, R16, P0 ;  /* 0x000000151b107225 */ /* 0x000fc800000e0410 */
[----:B------:R-:W-:Y:S01]  /*10a0*/  IMAD R3, R27, R20, R3 ;  /* 0x000000141b037224 */ /* 0x000fe200078e0203 */
[----:B------:R-:W-:-:S03]  /*10b0*/  ISETP.NE.U32.AND P0, PT, R16, RZ, PT ;  /* 0x000000ff1000720c */ /* 0x000fc60003f05070 */
[----:B------:R-:W-:Y:S01]  /*10c0*/  IMAD.IADD R24, R19, 0x1, R3 ;  /* 0x0000000113187824 */ /* 0x000fe200078e0203 */
[----:B------:R-:W-:-:S13]  /*10d0*/  ISETP.NE.AND.EX P0, PT, R17, RZ, PT, P0 ;  /* 0x000000ff1100720c */ /* 0x000fda0003f05300 */
[----:B------:R-:W-:Y:S05]  /*10e0*/  @P0 BRA `(.L_x_70) ;  /* 0x0000000000780947 */ /* 0x000fea0003800000 */
[----:B------:R-:W-:-:S04]  /*10f0*/  LOP3.LUT R0, R24, UR21, RZ, 0xfc, !PT ;  /* 0x0000001518007c12 */ /* 0x000fc8000f8efcff */
[----:B------:R-:W-:-:S13]  /*1100*/  ISETP.NE.U32.AND P0, PT, R0, RZ, PT ;  /* 0x000000ff0000720c */ /* 0x000fda0003f05070 */
[----:B------:R-:W-:Y:S05]  /*1110*/  @P0 BRA `(.L_x_71) ;  /* 0x0000000000500947 */ /* 0x000fea0003800000 */
[----:B------:R-:W1:Y:S01]  /*1120*/  I2F.U32.RP R0, UR22 ;  /* 0x0000001600007d06 */ /* 0x000e620008209000 */
[----:B------:R-:W-:-:S07]  /*1130*/  ISETP.NE.U32.AND P1, PT, RZ, UR22, PT ;  /* 0x00000016ff007c0c */ /* 0x000fce000bf25070 */
[----:B-1----:R-:W1:Y:S02]  /*1140*/  MUFU.RCP R0, R0 ;  /* 0x0000000000007308 */ /* 0x002e640000001000 */
[----:B-1----:R-:W-:-:S06]  /*1150*/  VIADD R16, R0, 0xffffffe ;  /* 0x0ffffffe00107836 */ /* 0x002fcc0000000000 */
[----:B------:R1:W3:Y:S02]  /*1160*/  F2I.FTZ.U32.TRUNC.NTZ R17, R16 ;  /* 0x0000001000117305 */ /* 0x0002e4000021f000 */
[----:B-1----:R-:W-:Y:S02]  /*1170*/  HFMA2 R16, -RZ, RZ, 0, 0 ;  /* 0x00000000ff107431 */ /* 0x002fe400000001ff */
[----:B---3--:R-:W-:-:S04]  /*1180*/  IMAD.MOV R3, RZ, RZ, -R17 ;  /* 0x000000ffff037224 */ /* 0x008fc800078e0a11 */
        /* <DEDUP_REMOVED lines=10> */
[----:B------:R-:W-:-:S04]  /*1230*/  @!P1 LOP3.LUT R18, RZ, UR22, RZ, 0x33, !PT ;  /* 0x00000016ff129c12 */ /* 0x000fc8000f8e33ff */
[----:B------:R-:W-:Y:S01]  /*1240*/  MOV R16, R18 ;  /* 0x0000001200107202 */ /* 0x000fe20000000f00 */
[----:B------:R-:W-:Y:S06]  /*1250*/  BRA `(.L_x_72) ;  /* 0x0000000800447947 */ /* 0x000fec0003800000 */
.L_x_71:
[----:B------:R-:W-:Y:S01]  /*1260*/  IMAD.MOV.U32 R0, RZ, RZ, R18 ;  /* 0x000000ffff007224 */ /* 0x000fe200078e0012 */
[----:B------:R-:W-:Y:S01]  /*1270*/  MOV R8, 0x12a0 ;  /* 0x000012a000087802 */ /* 0x000fe20000000f00 */
[----:B------:R-:W-:-:S07]  /*1280*/  IMAD.MOV.U32 R3, RZ, RZ, R24 ;  /* 0x000000ffff037224 */ /* 0x000fce00078e0018 */
[----:B0-2---:R-:W-:Y:S05]  /*1290*/  CALL.REL.NOINC `($__internal_1_$__cuda_sm20_rem_u64) ;  /* 0x0000002800447944 */ /* 0x005fea0003c00000 */
[----:B------:R-:W-:Y:S01]  /*12a0*/  MOV R16, R0 ;  /* 0x0000000000107202 */ /* 0x000fe20000000f00 */
[----:B------:R-:W-:Y:S01]  /*12b0*/  IMAD.MOV.U32 R17, RZ, RZ, R3 ;  /* 0x000000ffff117224 */ /* 0x000fe200078e0003 */
[----:B------:R-:W-:Y:S06]  /*12c0*/  BRA `(.L_x_72) ;  /* 0x0000000800287947 */ /* 0x000fec0003800000 */
.L_x_70:
[----:B------:R-:W-:Y:S01]  /*12d0*/  IMAD.MOV.U32 R0, RZ, RZ, RZ ;  /* 0x000000ffff007224 */ /* 0x000fe200078e00ff */
[----:B------:R-:W-:Y:S01]  /*12e0*/  MOV R8, 0x1310 ;  /* 0x0000131000087802 */ /* 0x000fe20000000f00 */
[----:B------:R-:W-:-:S07]  /*12f0*/  IMAD.MOV.U32 R3, RZ, RZ, 0x1 ;  /* 0x00000001ff037424 */ /* 0x000fce00078e00ff */
[----:B0-2---:R-:W-:Y:S05]  /*1300*/  CALL.REL.NOINC `($__internal_1_$__cuda_sm20_rem_u64) ;  /* 0x0000002800287944 */ /* 0x005fea0003c00000 */
        /* <DEDUP_REMOVED lines=9> */
[----:B------:R-:W-:Y:S01]  /*13a0*/  ISETP.NE.U32.AND P1, PT, RZ, UR22, PT ;  /* 0x00000016ff007c0c */ /* 0x000fe2000bf25070 */
[----:B------:R-:W-:-:S06]  /*13b0*/  IMAD.MOV.U32 R21, RZ, RZ, RZ ;  /* 0x000000ffff157224 */ /* 0x000fcc00078e00ff */
[----:B0-----:R-:W0:Y:S02]  /*13c0*/  MUFU.RCP R7, R7 ;  /* 0x0000000700077308 */ /* 0x001e240000001000 */
[----:B0-----:R-:W-:-:S06]  /*13d0*/  VIADD R26, R7, 0xffffffe ;  /* 0x0ffffffe071a7836 */ /* 0x001fcc0000000000 */
[----:B------:R0:W1:Y:S02]  /*13e0*/  F2I.FTZ.U32.TRUNC.NTZ R27, R26 ;  /* 0x0000001a001b7305 */ /* 0x000064000021f000 */
[----:B0-----:R-:W-:Y:S02]  /*13f0*/  IMAD.MOV.U32 R26, RZ, RZ, RZ ;  /* 0x000000ffff1a7224 */ /* 0x001fe400078e00ff */
[----:B-1----:R-:W-:-:S04]  /*1400*/  IMAD.MOV R3, RZ, RZ, -R27 ;  /* 0x000000ffff037224 */ /* 0x002fc800078e0a1b */
[----:B------:R-:W-:-:S04]  /*1410*/  IMAD R3, R3, UR22, RZ ;  /* 0x0000001603037c24 */ /* 0x000fc8000f8e02ff */
[----:B------:R-:W-:-:S06]  /*1420*/  IMAD.HI.U32 R3, R27, R3, R26 ;  /* 0x000000031b037227 */ /* 0x000fcc00078e001a */
[----:B------:R-:W-:-:S05]  /*1430*/  IMAD.HI.U32 R0, R3, R20, RZ ;  /* 0x0000001403007227 */ /* 0x000fca00078e00ff */
[----:B------:R-:W-:-:S05]  /*1440*/  IADD3 R3, PT, PT, -R0, RZ, RZ ;  /* 0x000000ff00037210 */ /* 0x000fca0007ffe1ff */
[----:B------:R-:W-:-:S05]  /*1450*/  IMAD R20, R3, UR22, R20 ;  /* 0x0000001603147c24 */ /* 0x000fca000f8e0214 */
[----:B------:R-:W-:-:S13]  /*1460*/  ISETP.GE.U32.AND P0, PT, R20, UR22, PT ;  /* 0x0000001614007c0c */ /* 0x000fda000bf06070 */
[----:B------:R-:W-:-:S05]  /*1470*/  @P0 VIADD R20, R20, -UR22 ;  /* 0x8000001614140c36 */ /* 0x000fca0008000000 */
[----:B------:R-:W-:-:S13]  /*1480*/  ISETP.GE.U32.AND P0, PT, R20, UR22, PT ;  /* 0x0000001614007c0c */ /* 0x000fda000bf06070 */
[----:B------:R-:W-:Y:S01]  /*1490*/  @P0 VIADD R20, R20, -UR22 ;  /* 0x8000001614140c36 */ /* 0x000fe20008000000 */
[----:B------:R-:W-:Y:S01]  /*14a0*/  @!P1 LOP3.LUT R20, RZ, UR22, RZ, 0x33, !PT ;  /* 0x00000016ff149c12 */ /* 0x000fe2000f8e33ff */
[----:B------:R-:W-:Y:S06]  /*14b0*/  BRA `(.L_x_75) ;  /* 0x0000000000147947 */ /* 0x000fec0003800000 */
.L_x_74:
[----:B------:R-:W-:Y:S02]  /*14c0*/  MOV R0, R20 ;  /* 0x0000001400007202 */ /* 0x000fe40000000f00 */
[----:B------:R-:W-:-:S07]  /*14d0*/  MOV R8, 0x14f0 ;  /* 0x000014f000087802 */ /* 0x000fce0000000f00 */
[----:B------:R-:W-:Y:S05]  /*14e0*/  CALL.REL.NOINC `($__internal_1_$__cuda_sm20_rem_u64) ;  /* 0x0000002400b07944 */ /* 0x000fea0003c00000 */
[----:B------:R-:W-:Y:S02]  /*14f0*/  IMAD.MOV.U32 R20, RZ, RZ, R0 ;  /* 0x000000ffff147224 */ /* 0x000fe400078e0000 */
[----:B------:R-:W-:-:S07]  /*1500*/  IMAD.MOV.U32 R21, RZ, RZ, R3 ;  /* 0x000000ffff157224 */ /* 0x000fce00078e0003 */
.L_x_75:
[----:B------:R-:W-:Y:S05]  /*1510*/  BSYNC.RECONVERGENT B2 ;  /* 0x0000000000027941 */ /* 0x000fea0003800200 */
.L_x_73:
[----:B------:R-:W-:Y:S01]  /*1520*/  LOP3.LUT R0, R24, UR21, RZ, 0xfc, !PT ;  /* 0x0000001518007c12 */ /* 0x000fe2000f8efcff */
[----:B------:R-:W-:Y:S03]  /*1530*/  BSSY.RECONVERGENT B2, `(.L_x_76) ;  /* 0x000001c000027945 */ /* 0x000fe60003800200 */
        /* <DEDUP_REMOVED lines=21> */
.L_x_77:
[----:B------:R-:W-:Y:S01]  /*1690*/  IMAD.MOV.U32 R0, RZ, RZ, R18 ;  /* 0x000000ffff007224 */ /* 0x000fe200078e0012 */
[----:B------:R-:W-:Y:S01]  /*16a0*/  MOV R8, 0x16d0 ;  /* 0x000016d000087802 */ /* 0x000fe20000000f00 */
[----:B------:R-:W-:-:S07]  /*16b0*/  IMAD.MOV.U32 R3, RZ, RZ, R24 ;  /* 0x000000ffff037224 */ /* 0x000fce00078e0018 */
[----:B------:R-:W-:Y:S05]  /*16c0*/  CALL.REL.NOINC `($__internal_1_$__cuda_sm20_rem_u64) ;  /* 0x0000002400387944 */ /* 0x000fea0003c00000 */
[----:B------:R-:W-:Y:S01]  /*16d0*/  MOV R18, R0 ;  /* 0x0000000000127202 */ /* 0x000fe20000000f00 */
[----:B------:R-:W-:-:S07]  /*16e0*/  IMAD.MOV.U32 R19, RZ, RZ, R3 ;  /* 0x000000ffff137224 */ /* 0x000fce00078e0003 */
.L_x_78:
[----:B------:R-:W-:Y:S05]  /*16f0*/  BSYNC.RECONVERGENT B2 ;  /* 0x0000000000027941 */ /* 0x000fea0003800200 */
.L_x_76:
[----:B------:R-:W-:Y:S01]  /*1700*/  LOP3.LUT R0, R17, UR21, RZ, 0xfc, !PT ;  /* 0x0000001511007c12 */ /* 0x000fe2000f8efcff */
[----:B------:R-:W-:Y:S03]  /*1710*/  BSSY.RECONVERGENT B2, `(.L_x_79) ;  /* 0x000001c000027945 */ /* 0x000fe60003800200 */
[----:B------:R-:W-:-:S13]  /*1720*/  ISETP.NE.U32.AND P0, PT, R0, RZ, PT ;  /* 0x000000ff0000720c */ /* 0x000fda0003f05070 */
[----:B------:R-:W-:Y:S05]  /*1730*/  @P0 BRA `(.L_x_80) ;  /* 0x00000000004c0947 */ /* 0x000fea0003800000 */
[----:B------:R-:W0:Y:S01]  /*1740*/  I2F.U32.RP R7, UR22 ;  /* 0x0000001600077d06 */ /* 0x000e220008209000 */
[----:B------:R-:W-:Y:S01]  /*1750*/  HFMA2 R26, -RZ, RZ, 0, 0 ;  /* 0x00000000ff1a7431 */ /* 0x000fe200000001ff */
[----:B------:R-:W-:-:S06]  /*1760*/  ISETP.NE.U32.AND P1, PT, RZ, UR22, PT ;  /* 0x00000016ff007c0c */ /* 0x000fcc000bf25070 */
[----:B0-----:R-:W0:Y:S02]  /*1770*/  MUFU.RCP R7, R7 ;  /* 0x0000000700077308 */ /* 0x001e240000001000 */
[----:B0-----:R-:W-:-:S06]  /*1780*/  VIADD R27, R7, 0xffffffe ;  /* 0x0ffffffe071b7836 */ /* 0x001fcc0000000000 */
[----:B------:R-:W0:Y:S02]  /*1790*/  F2I.FTZ.U32.TRUNC.NTZ R27, R27 ;  /* 0x0000001b001b7305 */ /* 0x000e24000021f000 */
[----:B0-----:R-:W-:-:S04]  /*17a0*/  IMAD.MOV R3, RZ, RZ, -R27 ;  /* 0x000000ffff037224 */ /* 0x001fc800078e0a1b */
[----:B------:R-:W-:-:S04]  /*17b0*/  IMAD R3, R3, UR22, RZ ;  /* 0x0000001603037c24 */ /* 0x000fc8000f8e02ff */
[----:B------:R-:W-:Y:S01]  /*17c0*/  IMAD.HI.U32 R3, R27, R3, R26 ;  /* 0x000000031b037227 */ /* 0x000fe200078e001a */
[----:B------:R-:W-:-:S05]  /*17d0*/  MOV R27, RZ ;  /* 0x000000ff001b7202 */ /* 0x000fca0000000f00 */
        /* <DEDUP_REMOVED lines=9> */
.L_x_80:
[----:B------:R-:W-:Y:S01]  /*1870*/  IMAD.MOV.U32 R0, RZ, RZ, R16 ;  /* 0x000000ffff007224 */ /* 0x000fe200078e0010 */
[----:B------:R-:W-:Y:S01]  /*1880*/  MOV R8, 0x18b0 ;  /* 0x000018b000087802 */ /* 0x000fe20000000f00 */
[----:B------:R-:W-:-:S07]  /*1890*/  IMAD.MOV.U32 R3, RZ, RZ, R17 ;  /* 0x000000ffff037224 */ /* 0x000fce00078e0011 */
[----:B------:R-:W-:Y:S05]  /*18a0*/  CALL.REL.NOINC `($__internal_1_$__cuda_sm20_rem_u64) ;  /* 0x0000002000c07944 */ /* 0x000fea0003c00000 */
[----:B------:R-:W-:Y:S01]  /*18b0*/  IMAD.MOV.U32 R26, RZ, RZ, R0 ;  /* 0x000000ffff1a7224 */ /* 0x000fe200078e0000 */
[----:B------:R-:W-:-:S07]  /*18c0*/  MOV R27, R3 ;  /* 0x00000003001b7202 */ /* 0x000fce0000000f00 */
.L_x_81:
[----:B------:R-:W-:Y:S05]  /*18d0*/  BSYNC.RECONVERGENT B2 ;  /* 0x0000000000027941 */ /* 0x000fea0003800200 */
.L_x_79:
        /* <DEDUP_REMOVED lines=9> */
[----:B------:R-:W-:Y:S02]  /*1970*/  ISETP.NE.U32.AND P1, PT, RZ, UR22, PT ;  /* 0x00000016ff007c0c */ /* 0x000fe4000bf25070 */
[----:B------:R-:W-:-:S05]  /*1980*/  MOV R17, RZ ;  /* 0x000000ff00117202 */ /* 0x000fca0000000f00 */
        /* <DEDUP_REMOVED lines=16> */
.L_x_83:
[----:B------:R-:W-:Y:S01]  /*1a90*/  IMAD.MOV.U32 R0, RZ, RZ, R16 ;  /* 0x000000ffff007224 */ /* 0x000fe200078e0010 */
[----:B------:R-:W-:-:S07]  /*1aa0*/  MOV R8, 0x1ac0 ;  /* 0x00001ac000087802 */ /* 0x000fce0000000f00 */
[----:B------:R-:W-:Y:S05]  /*1ab0*/  CALL.REL.NOINC `($__internal_1_$__cuda_sm20_rem_u64) ;  /* 0x00000020003c7944 */ /* 0x000fea0003c00000 */
[----:B------:R-:W-:Y:S02]  /*1ac0*/  IMAD.MOV.U32 R16, RZ, RZ, R0 ;  /* 0x000000ffff107224 */ /* 0x000fe400078e0000 */
[----:B------:R-:W-:-:S07]  /*1ad0*/  IMAD.MOV.U32 R17, RZ, RZ, R3 ;  /* 0x000000ffff117224 */ /* 0x000fce00078e0003 */
.L_x_84:
[----:B------:R-:W-:Y:S05]  /*1ae0*/  BSYNC.RECONVERGENT B2 ;  /* 0x0000000000027941 */ /* 0x000fea0003800200 */
.L_x_82:
        /* <DEDUP_REMOVED lines=8> */
.L_x_72:
[----:B------:R-:W-:Y:S05]  /*1b70*/  BSYNC.RECONVERGENT B1 ;  /* 0x0000000000017941 */ /* 0x000fea0003800200 */
.L_x_69:
[----:B0-----:R-:W-:Y:S02]  /*1b80*/  IMAD R25, R22, 0x10, R25 ;  /* 0x0000001016197824 */ /* 0x001fe400078e0219 */
[----:B------:R-:W-:-:S03]  /*1b90*/  VIADD R23, R23, UR16 ;  /* 0x0000001017177c36 */ /* 0x000fc60008000000 */
[----:B------:R-:W0:Y:S02]  /*1ba0*/  LDS.64 R18, [R25] ;  /* 0x0000000019127984 */ /* 0x000e240000000a00 */
[----:B0-----:R-:W-:-:S05]  /*1bb0*/  IADD3 R3, P0, PT, R18, R16, RZ ;  /* 0x0000001012037210 */ /* 0x001fca0007f1e0ff */
[----:B------:R-:W-:Y:S01]  /*1bc0*/  IMAD.X R17, R19, 0x1, R17, P0 ;  /* 0x0000000113117824 */ /* 0x000fe200000e0611 */
[----:B--2---:R-:W-:-:S04]  /*1bd0*/  ISETP.GE.U32.AND P0, PT, R3, R14, PT ;  /* 0x0000000e0300720c */ /* 0x004fc80003f06070 */
[----:B------:R-:W-:-:S04]  /*1be0*/  ISETP.GE.U32.AND.EX P0, PT, R17, R15, PT, P0 ;  /* 0x0000000f1100720c */ /* 0x000fc80003f06100 */
[----:B------:R-:W-:Y:S02]  /*1bf0*/  SEL R16, R14, RZ, P0 ;  /* 0x000000ff0e107207 */ /* 0x000fe40000000000 */
[----:B------:R-:W-:Y:S02]  /*1c00*/  SEL R0, R15, RZ, P0 ;  /* 0x000000ff0f007207 */ /* 0x000fe40000000000 */
[----:B------:R-:W-:-:S04]  /*1c10*/  IADD3 R16, P0, PT, -R16, R3, RZ ;  /* 0x0000000310107210 */ /* 0x000fc80007f1e1ff */
[----:B------:R-:W-:Y:S02]  /*1c20*/  IADD3.X R17, PT, PT, ~R0, R17, RZ, P0, !PT ;  /* 0x0000001100117210 */ /* 0x000fe400007fe5ff */
[----:B------:R-:W-:-:S03]  /*1c30*/  ISETP.GE.U32.AND P0, PT, R23, R22, PT ;  /* 0x000000161700720c */ /* 0x000fc60003f06070 */
[----:B------:R3:W-:Y:S10]  /*1c40*/  STS.64 [R25], R16 ;  /* 0x0000001019007388 */ /* 0x0007f40000000a00 */
[----:B------:R-:W-:Y:S05]  /*1c50*/  @!P0 BRA `(.L_x_85) ;  /* 0xfffffff000c88947 */ /* 0x000fea000383ffff */
.L_x_68:
[----:B------:R-:W-:Y:S05]  /*1c60*/  BSYNC.RECONVERGENT B0 ;  /* 0x0000000000007941 */ /* 0x000fea0003800200 */
.L_x_67:
[----:B------:R-:W0:Y:S01]  /*1c70*/  LDCU UR4, c[0x0][0x3f8] ;  /* 0x00007f00ff0477ac */ /* 0x000e220008000800 */
[----:B------:R-:W-:Y:S01]  /*1c80*/  VIADD R0, R2, 0x1 ;  /* 0x0000000102007836 */ /* 0x000fe20000000000 */
[----:B------:R-:W-:Y:S04]  /*1c90*/  BAR.SYNC.DEFER_BLOCKING 0x0 ;  /* 0x0000000000007b1d */ /* 0x000fe80000010000 */
[----:B0-----:R-:W-:-:S13]  /*1ca0*/  ISETP.GE.U32.AND P0, PT, R0, UR4, PT ;  /* 0x0000000400007c0c */ /* 0x001fda000bf06070 */
[----:B------:R-:W-:Y:S05]  /*1cb0*/  @P0 BRA `(.L_x_86) ;  /* 0x0000001400500947 */ /* 0x000fea0003800000 */
[----:B------:R-:W0:Y:S02]  /*1cc0*/  LDCU UR4, c[0x0][0x3f0] ;  /* 0x00007e00ff0477ac */ /* 0x000e240008000800 */
[----:B0-----:R-:W-:-:S09]  /*1cd0*/  UISETP.NE.AND UP0, UPT, UR4, URZ, UPT ;  /* 0x000000ff0400728c */ /* 0x001fd2000bf05270 */
[----:B------:R-:W-:Y:S05]  /*1ce0*/  BRA.U !UP0, `(.L_x_87) ;  /* 0x0000000508dc7547 */ /* 0x000fea000b800000 */
[----:B------:R-:W0:Y:S01]  /*1cf0*/  I2F.U32.RP R0, UR16 ;  /* 0x0000001000007d06 */ /* 0x000e220008209000 */
        /* <DEDUP_REMOVED lines=22> */
.L_x_91:
        /* <DEDUP_REMOVED lines=10> */
[----:B------:R-:W-:Y:S02]  /*1f00*/  IMAD.MOV R3, RZ, RZ, -R0 ;  /* 0x000000ffff037224 */ /* 0x000fe400078e0a00 */
[----:B------:R-:W-:Y:S01]  /*1f10*/  HFMA2 R23, -RZ, RZ, 0, 0 ;  /* 0x00000000ff177431 */ /* 0x000fe200000001ff */
[----:B------:R-:W-:Y:S01]  /*1f20*/  BSSY.RECONVERGENT B0, `(.L_x_88) ;  /* 0x0000051000007945 */ /* 0x000fe20003800200 */
[C---:B------:R-:W-:Y:S01]  /*1f30*/  ISETP.NE.U32.AND P2, PT, R0.reuse, RZ, PT ;  /* 0x000000ff0000720c */ /* 0x040fe20003f45070 */
[----:B------:R-:W-:Y:S01]  /*1f40*/  UMOV UR5, 0x1 ;  /* 0x0000000100057882 */ /* 0x000fe20000000000 */
[----:B------:R-:W-:Y:S01]  /*1f50*/  LOP3.LUT R22, RZ, R0, RZ, 0x33, !PT ;  /* 0x00000000ff167212 */ /* 0x000fe200078e33ff */
[----:B------:R-:W-:Y:S01]  /*1f60*/  USHF.L.U32 UR5, UR5, UR9, URZ ;  /* 0x0000000905057299 */ /* 0x000fe200080006ff */
[----:B0-----:R-:W0:Y:S02]  /*1f70*/  MUFU.RCP R7, R7 ;  /* 0x0000000700077308 */ /* 0x001e240000001000 */
[----:B0-----:R-:W-:Y:S01]  /*1f80*/  IADD3 R8, PT, PT, R7, 0xffffffe, RZ ;  /* 0x0ffffffe07087810 */ /* 0x001fe20007ffe0ff */
[----:B------:R-:W-:-:S05]  /*1f90*/  IMAD.SHL.U32 R7, R0, 0x2, RZ ;  /* 0x0000000200077824 */ /* 0x000fca00078e00ff */
[----:B------:R0:W1:Y:S02]  /*1fa0*/  F2I.FTZ.U32.TRUNC.NTZ R9, R8 ;  /* 0x0000000800097305 */ /* 0x000064000021f000 */
[----:B0-----:R-:W-:Y:S02]  /*1fb0*/  IMAD.MOV.U32 R8, RZ, RZ, RZ ;  /* 0x000000ffff087224 */ /* 0x001fe400078e00ff */
[----:B-1----:R-:W-:-:S04]  /*1fc0*/  IMAD R3, R3, R9, RZ ;  /* 0x0000000903037224 */ /* 0x002fc800078e02ff */
[----:B------:R-:W-:-:S07]  /*1fd0*/  IMAD.HI.U32 R3, R9, R3, R8 ;  /* 0x0000000309037227 */ /* 0x000fce00078e0008 */
.L_x_90:
[----:B0-----:R-:W-:-:S05]  /*1fe0*/  IMAD R13, R23, UR16, R6 ;  /* 0x00000010170d7c24 */ /* 0x001fca000f8e0206 */
[----:B------:R-:W-:-:S13]  /*1ff0*/  ISETP.GE.U32.AND P0, PT, R13, UR19, PT ;  /* 0x000000130d007c0c */ /* 0x000fda000bf06070 */
[----:B------:R-:W-:Y:S05]  /*2000*/  @P0 BRA `(.L_x_89) ;  /* 0x0000000400080947 */ /* 0x000fea0003800000 */
[----:B------:R-:W-:-:S04]  /*2010*/  IMAD.HI.U32 R15, R3, R13, RZ ;  /* 0x0000000d030f7227 */ /* 0x000fc800078e00ff */
[----:B------:R-:W-:-:S04]  /*2020*/  IMAD.MOV R9, RZ, RZ, -R15 ;  /* 0x000000ffff097224 */ /* 0x000fc800078e0a0f */
[----:B------:R-:W-:-:S05]  /*2030*/  IMAD R9, R0, R9, R13 ;  /* 0x0000000900097224 */ /* 0x000fca00078e020d */
[----:B------:R-:W-:-:S13]  /*2040*/  ISETP.GE.U32.AND P0, PT, R9, R0, PT ;  /* 0x000000000900720c */ /* 0x000fda0003f06070 */
[----:B------:R-:W-:Y:S02]  /*2050*/  @P0 IMAD.IADD R9, R9, 0x1, -R0 ;  /* 0x0000000109090824 */ /* 0x000fe400078e0a00 */
[----:B------:R-:W-:-:S03]  /*2060*/  @P0 VIADD R15, R15, 0x1 ;  /* 0x000000010f0f0836 */ /* 0x000fc60000000000 */
[----:B------:R-:W-:Y:S02]  /*2070*/  ISETP.GE.U32.AND P1, PT, R9, R0, PT ;  /* 0x000000000900720c */ /* 0x000fe40003f26070 */
[----:B------:R-:W3:Y:S11]  /*2080*/  LDC.64 R8, c[0x0][0x3a0] ;  /* 0x0000e800ff087b82 */ /* 0x000ef60000000a00 */
[----:B------:R-:W-:-:S04]  /*2090*/  @P1 IADD3 R15, PT, PT, R15, 0x1, RZ ;  /* 0x000000010f0f1810 */ /* 0x000fc80007ffe0ff */
[----:B------:R-:W-:-:S05]  /*20a0*/  SEL R12, R22, R15, !P2 ;  /* 0x0000000f160c7207 */ /* 0x000fca0005000000 */
[----:B------:R-:W-:-:S04]  /*20b0*/  VIADD R15, R12, UR5 ;  /* 0x000000050c0f7c36 */ /* 0x000fc80008000000 */
[C---:B---3--:R-:W-:Y:S02]  /*20c0*/  IMAD.WIDE.U32 R16, R15.reuse, 0x8, R8 ;  /* 0x000000080f107825 */ /* 0x048fe400078e0008 */
[----:B------:R-:W0:Y:S04]  /*20d0*/  LDC.64 R8, c[0x0][0x398] ;  /* 0x0000e600ff087b82 */ /* 0x000e280000000a00 */
[----:B------:R-:W2:Y:S01]  /*20e0*/  LDG.E.64.CONSTANT R16, desc[UR14][R16.64] ;  /* 0x0000000e10107981 */ /* 0x000ea2000c1e9b00 */
[----:B0-----:R-:W-:-:S06]  /*20f0*/  IMAD.WIDE.U32 R8, R15, 0x8, R8 ;  /* 0x000000080f087825 */ /* 0x001fcc00078e0008 */
[----:B------:R-:W3:Y:S01]  /*2100*/  LDG.E.64.CONSTANT R8, desc[UR14][R8.64] ;  /* 0x0000000e08087981 */ /* 0x000ee2000c1e9b00 */
[----:B------:R-:W-:Y:S01]  /*2110*/  IMAD.MOV R14, RZ, RZ, -R12 ;  /* 0x000000ffff0e7224 */ /* 0x000fe200078e0a0c */
[----:B------:R-:W-:-:S03]  /*2120*/  IADD3 R23, PT, PT, R23, 0x1, RZ ;  /* 0x0000000117177810 */ /* 0x000fc60007ffe0ff */
        /* <DEDUP_REMOVED lines=9> */
[----:B------:R-:W-:Y:S01]  /*21c0*/  IMAD.MOV.U32 R20, RZ, RZ, R19 ;  /* 0x000000ffff147224 */ /* 0x000fe200078e0013 */
[----:B------:R-:W-:Y:S02]  /*21d0*/  IADD3 RZ, P1, PT, R21, R18, RZ ;  /* 0x0000001215ff7210 */ /* 0x000fe40007f3e0ff */
[----:B------:R-:W-:Y:S01]  /*21e0*/  IADD3.X R21, PT, PT, RZ, RZ, RZ, P0, !PT ;  /* 0x000000ffff157210 */ /* 0x000fe200007fe4ff */
[----:B------:R-:W1:Y:S02]  /*21f0*/  LDS.64 R18, [R25] ;  /* 0x0000000019127984 */ /* 0x000e640000000a00 */
[----:B------:R-:W-:-:S04]  /*2200*/  IMAD.WIDE.U32.X R16, R17, R13, R20, P1 ;  /* 0x0000000d11107225 */ /* 0x000fc800008e0414 */
[----:B0-----:R-:W-:Y:S02]  /*2210*/  IMAD R17, R17, R14, RZ ;  /* 0x0000000e11117224 */ /* 0x001fe400078e02ff */
[----:B---3--:R-:W-:Y:S02]  /*2220*/  IMAD R13, R13, R8, RZ ;  /* 0x000000080d0d7224 */ /* 0x008fe400078e02ff */
[C---:B------:R-:W-:Y:S02]  /*2230*/  IMAD R21, R16.reuse, R15, R17 ;  /* 0x0000000f10157224 */ /* 0x040fe400078e0211 */
[----:B------:R-:W-:-:S04]  /*2240*/  IMAD.WIDE.U32 R16, R16, R14, RZ ;  /* 0x0000000e10107225 */ /* 0x000fc800078e00ff */
[----:B------:R-:W-:Y:S01]  /*2250*/  IMAD.IADD R17, R17, 0x1, R21 ;  /* 0x0000000111117824 */ /* 0x000fe200078e0215 */
[----:B------:R-:W-:Y:S01]  /*2260*/  IADD3 R16, P0, PT, RZ, -R16, RZ ;  /* 0x80000010ff107210 */ /* 0x000fe20007f1e0ff */
[----:B------:R-:W-:-:S04]  /*2270*/  IMAD R13, R9, R12, R13 ;  /* 0x0000000c090d7224 */ /* 0x000fc800078e020d */
[----:B------:R-:W-:Y:S02]  /*2280*/  IMAD.X R17, RZ, RZ, ~R17, P0 ;  /* 0x000000ffff117224 */ /* 0x000fe400000e0e11 */
[----:B------:R-:W-:-:S05]  /*2290*/  IMAD.WIDE.U32 R16, R8, R12, R16 ;  /* 0x0000000c08107225 */ /* 0x000fca00078e0010 */
[----:B------:R-:W-:Y:S02]  /*22a0*/  IADD3 R8, PT, PT, R17, R13, RZ ;  /* 0x0000000d11087210 */ /* 0x000fe40007ffe0ff */
        /* <DEDUP_REMOVED lines=19> */
[----:B------:R-:W-:Y:S01]  /*23e0*/  ISETP.NE.AND P0, PT, R23, UR10, PT ;  /* 0x0000000a17007c0c */ /* 0x000fe2000bf05270 */
[----:B------:R-:W-:-:S05]  /*23f0*/  IMAD.X R13, R16, 0x1, ~R15, P1 ;  /* 0x00000001100d7824 */ /* 0x000fca00008e0e0f */
[----:B------:R0:W-:Y:S04]  /*2400*/  STS.64 [R25], R12 ;  /* 0x0000000c19007388 */ /* 0x0001e80000000a00 */
[----:B------:R0:W-:Y:S03]  /*2410*/  STS.64 [R24], R8 ;  /* 0x0000000818007388 */ /* 0x0001e60000000a00 */
[----:B------:R-:W-:Y:S05]  /*2420*/  @P0 BRA `(.L_x_90) ;  /* 0xfffffff800ec0947 */ /* 0x000fea000383ffff */
.L_x_89:
[----:B------:R-:W-:Y:S05]  /*2430*/  BSYNC.RECONVERGENT B0 ;  /* 0x0000000000007941 */ /* 0x000fea0003800200 */
.L_x_88:
[----:B------:R-:W-:Y:S06]  /*2440*/  BAR.SYNC.DEFER_BLOCKING 0x0 ;  /* 0x0000000000007b1d */ /* 0x000fec0000010000 */
[----:B------:R-:W-:Y:S05]  /*2450*/  BRA.U UP0, `(.L_x_91) ;  /* 0xfffffff900807547 */ /* 0x000fea000b83ffff */
.L_x_87:
[----:B------:R-:W1:Y:S01]  /*2460*/  LDCU UR4, c[0x0][0x3ec] ;  /* 0x00007d80ff0477ac */ /* 0x000e620008000800 */
[----:B------:R-:W-:Y:S01]  /*2470*/  BSSY.RECONVERGENT B0, `(.L_x_92) ;  /* 0x00000d7000007945 */ /* 0x000fe20003800200 */
[----:B------:R-:W2:Y:S01]  /*2480*/  LDCU UR20, c[0x0][0x3ec] ;  /* 0x00007d80ff1477ac */ /* 0x000ea20008000800 */
[----:B------:R-:W4:Y:S01]  /*2490*/  LDCU UR21, c[0x0][0x3bc] ;  /* 0x00007780ff1577ac */ /* 0x000f220008000800 */
[----:B------:R-:W0:Y:S01]  /*24a0*/  LDCU UR22, c[0x0][0x3b8] ;  /* 0x00007700ff1677ac */ /* 0x000e220008000800 */
[----:B-1----:R-:W-:-:S13]  /*24b0*/  ISETP.GE.U32.AND P0, PT, R6, UR4, PT ;  /* 0x0000000406007c0c */ /* 0x002fda000bf06070 */
[----:B0-2-4-:R-:W-:Y:S05]  /*24c0*/  @P0 BRA `(.L_x_93) ;  /* 0x0000000c00440947 */ /* 0x015fea0003800000 */
[----:B------:R-:W0:Y:S01]  /*24d0*/  LDC R0, c[0x0][0x3f8] ;  /* 0x0000fe00ff007b82 */ /* 0x000e220000000800 */
[----:B------:R-:W-:-:S07]  /*24e0*/  IMAD.MOV.U32 R15, RZ, RZ, R6 ;  /* 0x000000ffff0f7224 */ /* 0x000fce00078e0006 */
[----:B---3--:R-:W1:Y:S08]  /*24f0*/  LDC.64 R16, c[0x0][0x390] ;  /* 0x0000e400ff107b82 */ /* 0x008e700000000a00 */
[----:B------:R-:W2:Y:S01]  /*2500*/  LDC.64 R12, c[0x0][0x3b8] ;  /* 0x0000ee00ff0c7b82 */ /* 0x000ea20000000a00 */
[----:B0-----:R-:W-:-:S04]  /*2510*/  IMAD R3, R5, R0, R2 ;  /* 0x0000000005037224 */ /* 0x001fc800078e0202 */
[----:B------:R-:W-:-:S04]  /*2520*/  IMAD R3, R4, R3, UR17 ;  /* 0x0000001104037e24 */ /* 0x000fc8000f8e0203 */
[----:B-1----:R-:W-:-:S07]  /*2530*/  IMAD.IADD R14, R4, 0x1, R3 ;  /* 0x00000001040e7824 */ /* 0x002fce00078e0203 */
.L_x_110:
[----:B------:R-:W-:-:S04]  /*2540*/  IMAD R23, R14, UR20, R15 ;  /* 0x000000140e177c24 */ /* 0x000fc8000f8e020f */
[----:B------:R-:W-:-:S06]  /*2550*/  IMAD.WIDE.U32 R22, R23, 0x8, R16 ;  /* 0x0000000817167825 */ /* 0x000fcc00078e0010 */
[----:B------:R-:W3:Y:S01]  /*2560*/  LDG.E.64.CONSTANT R22, desc[UR14][R22.64] ;  /* 0x0000000e16167981 */ /* 0x000ee2000c1e9b00 */
[----:B0-----:R-:W-:Y:S01]  /*2570*/  LEA R8, R15, UR8, 0x3 ;  /* 0x000000080f087c11 */ /* 0x001fe2000f8e18ff */
[----:B------:R-:W-:Y:S05]  /*2580*/  BSSY.RECONVERGENT B1, `(.L_x_94) ;  /* 0x00000b7000017945 */ /* 0x000fea0003800200 */
[----:B------:R-:W3:Y:S02]  /*2590*/  LDS.64 R8, [R8] ;  /* 0x0000000008087984 */ /* 0x000ee40000000a00 */
[----:B---3--:R-:W-:-:S04]  /*25a0*/  IMAD.WIDE.U32 R18, R9, R22, RZ ;  /* 0x0000001609127225 */ /* 0x008fc800078e00ff */
[----:B------:R-:W-:Y:S02]  /*25b0*/  IMAD R3, R23, R8, RZ ;  /* 0x0000000817037224 */ /* 0x000fe400078e02ff */
[----:B------:R-:W-:-:S04]  /*25c0*/  IMAD.WIDE.U32 R20, P0, R8, R23, R18 ;  /* 0x0000001708147225 */ /* 0x000fc80007800012 */
[----:B------:R-:W-:Y:S01]  /*25d0*/  IMAD.WIDE.U32 R18, R8, R22, RZ ;  /* 0x0000001608127225 */ /* 0x000fe200078e00ff */
[----:B------:R-:W-:-:S03]  /*25e0*/  MOV R24, R21 ;  /* 0x0000001500187202 */ /* 0x000fc60000000f00 */
[----:B------:R-:W-:Y:S01]  /*25f0*/  IMAD.X R25, RZ, RZ, RZ, P0 ;  /* 0x000000ffff197224 */ /* 0x000fe200000e06ff */
[----:B------:R-:W-:Y:S01]  /*2600*/  IADD3 RZ, P0, PT, R19, R20, RZ ;  /* 0x0000001413ff7210 */ /* 0x000fe20007f1e0ff */
        /* <DEDUP_REMOVED lines=29> */
.L_x_96:
[----:B------:R-:W-:Y:S01]  /*27e0*/  IMAD.MOV.U32 R0, RZ, RZ, R20 ;  /* 0x000000ffff007224 */ /* 0x000fe200078e0014 */
[----:B------:R-:W-:Y:S01]  /*27f0*/  MOV R8, 0x2820 ;  /* 0x0000282000087802 */ /* 0x000fe20000000f00 */
[----:B------:R-:W-:-:S07]  /*2800*/  IMAD.MOV.U32 R3, RZ, RZ, R9 ;  /* 0x000000ffff037224 */ /* 0x000fce00078e0009 */
[----:B--2---:R-:W-:Y:S05]  /*2810*/  CALL.REL.NOINC `($__internal_1_$__cuda_sm20_rem_u64) ;  /* 0x0000001000e47944 */ /* 0x004fea0003c00000 */
[----:B------:R-:W-:Y:S01]  /*2820*/  IMAD.MOV.U32 R8, RZ, RZ, R0 ;  /* 0x000000ffff087224 */ /* 0x000fe200078e0000 */
[----:B------:R-:W-:Y:S01]  /*2830*/  MOV R9, R3 ;  /* 0x0000000300097202 */ /* 0x000fe20000000f00 */
[----:B------:R-:W-:Y:S06]  /*2840*/  BRA `(.L_x_97) ;  /* 0x0000000800287947 */ /* 0x000fec0003800000 */
.L_x_95:
[----:B------:R-:W-:Y:S01]  /*2850*/  IMAD.MOV.U32 R0, RZ, RZ, RZ ;  /* 0x000000ffff007224 */ /* 0x000fe200078e00ff */
[----:B------:R-:W-:Y:S01]  /*2860*/  MOV R8, 0x2890 ;  /* 0x0000289000087802 */ /* 0x000fe20000000f00 */
[----:B------:R-:W-:-:S07]  /*2870*/  IMAD.MOV.U32 R3, RZ, RZ, 0x1 ;  /* 0x00000001ff037424 */ /* 0x000fce00078e00ff */
[----:B--2---:R-:W-:Y:S05]  /*2880*/  CALL.REL.NOINC `($__internal_1_$__cuda_sm20_rem_u64) ;  /* 0x0000001000c87944 */ /* 0x004fea0003c00000 */
        /* <DEDUP_REMOVED lines=9> */
[----:B------:R-:W-:Y:S01]  /*2920*/  ISETP.NE.U32.AND P1, PT, RZ, UR22, PT ;  /* 0x00000016ff007c0c */ /* 0x000fe2000bf25070 */
[----:B------:R-:W-:-:S06]  /*2930*/  IMAD.MOV.U32 R23, RZ, RZ, RZ ;  /* 0x000000ffff177224 */ /* 0x000fcc00078e00ff */
[----:B0-----:R-:W0:Y:S02]  /*2940*/  MUFU.RCP R7, R7 ;  /* 0x0000000700077308 */ /* 0x001e240000001000 */
[----:B0-----:R-:W-:-:S06]  /*2950*/  IADD3 R24, PT, PT, R7, 0xffffffe, RZ ;  /* 0x0ffffffe07187810 */ /* 0x001fcc0007ffe0ff */
[----:B------:R0:W1:Y:S02]  /*2960*/  F2I.FTZ.U32.TRUNC.NTZ R25, R24 ;  /* 0x0000001800197305 */ /* 0x000064000021f000 */
[----:B0-----:R-:W-:Y:S02]  /*2970*/  IMAD.MOV.U32 R24, RZ, RZ, RZ ;  /* 0x000000ffff187224 */ /* 0x001fe400078e00ff */
[----:B-1----:R-:W-:-:S04]  /*2980*/  IMAD.MOV R3, RZ, RZ, -R25 ;  /* 0x000000ffff037224 */ /* 0x002fc800078e0a19 */
[----:B------:R-:W-:-:S04]  /*2990*/  IMAD R3, R3, UR22, RZ ;  /* 0x0000001603037c24 */ /* 0x000fc8000f8e02ff */
[----:B------:R-:W-:-:S06]  /*29a0*/  IMAD.HI.U32 R3, R25, R3, R24 ;  /* 0x0000000319037227 */ /* 0x000fcc00078e0018 */
[----:B------:R-:W-:-:S04]  /*29b0*/  IMAD.HI.U32 R0, R3, R22, RZ ;  /* 0x0000001603007227 */ /* 0x000fc800078e00ff */
[----:B------:R-:W-:-:S04]  /*29c0*/  IMAD.MOV R3, RZ, RZ, -R0 ;  /* 0x000000ffff037224 */ /* 0x000fc800078e0a00 */
[----:B------:R-:W-:-:S05]  /*29d0*/  IMAD R22, R3, UR22, R22 ;  /* 0x0000001603167c24 */ /* 0x000fca000f8e0216 */
[----:B------:R-:W-:-:S13]  /*29e0*/  ISETP.GE.U32.AND P0, PT, R22, UR22, PT ;  /* 0x0000001616007c0c */ /* 0x000fda000bf06070 */
[----:B------:R-:W-:-:S04]  /*29f0*/  @P0 IADD3 R22, PT, PT, R22, -UR22, RZ ;  /* 0x8000001616160c10 */ /* 0x000fc8000fffe0ff */
[----:B------:R-:W-:-:S13]  /*2a00*/  ISETP.GE.U32.AND P0, PT, R22, UR22, PT ;  /* 0x0000001616007c0c */ /* 0x000fda000bf06070 */
[----:B------:R-:W-:Y:S01]  /*2a10*/  @P0 VIADD R22, R22, -UR22 ;  /* 0x8000001616160c36 */ /* 0x000fe20008000000 */
[----:B------:R-:W-:Y:S01]  /*2a20*/  @!P1 LOP3.LUT R22, RZ, UR22, RZ, 0x33, !PT ;  /* 0x00000016ff169c12 */ /* 0x000fe2000f8e33ff */
[----:B------:R-:W-:Y:S06]  /*2a30*/  BRA `(.L_x_100) ;  /* 0x0000000000147947 */ /* 0x000fec0003800000 */
.L_x_99:
[----:B------:R-:W-:Y:S01]  /*2a40*/  IMAD.MOV.U32 R0, RZ, RZ, R22 ;  /* 0x000000ffff007224 */ /* 0x000fe200078e0016 */
[----:B------:R-:W-:-:S07]  /*2a50*/  MOV R8, 0x2a70 ;  /* 0x00002a7000087802 */ /* 0x000fce0000000f00 */
[----:B------:R-:W-:Y:S05]  /*2a60*/  CALL.REL.NOINC `($__internal_1_$__cuda_sm20_rem_u64) ;  /* 0x0000001000507944 */ /* 0x000fea0003c00000 */
[----:B------:R-:W-:Y:S01]  /*2a70*/  MOV R22, R0 ;  /* 0x0000000000167202 */ /* 0x000fe20000000f00 */
[----:B------:R-:W-:-:S07]  /*2a80*/  IMAD.MOV.U32 R23, RZ, RZ, R3 ;  /* 0x000000ffff177224 */ /* 0x000fce00078e0003 */
.L_x_100:
[----:B------:R-:W-:Y:S05]  /*2a90*/  BSYNC.RECONVERGENT B2 ;  /* 0x0000000000027941 */ /* 0x000fea0003800200 */
.L_x_98:
[----:B------:R-:W-:Y:S01]  /*2aa0*/  LOP3.LUT R0, R9, UR21, RZ, 0xfc, !PT ;  /* 0x0000001509007c12 */ /* 0x000fe2000f8efcff */
[----:B------:R-:W-:Y:S03]  /*2ab0*/  BSSY.RECONVERGENT B2, `(.L_x_101) ;  /* 0x000001c000027945 */ /* 0x000fe60003800200 */
        /* <DEDUP_REMOVED lines=21> */
.L_x_102:
[----:B------:R-:W-:Y:S01]  /*2c10*/  IMAD.MOV.U32 R0, RZ, RZ, R20 ;  /* 0x000000ffff007224 */ /* 0x000fe200078e0014 */
[----:B------:R-:W-:Y:S01]  /*2c20*/  MOV R8, 0x2c50 ;  /* 0x00002c5000087802 */ /* 0x000fe20000000f00 */
[----:B------:R-:W-:-:S07]  /*2c30*/  IMAD.MOV.U32 R3, RZ, RZ, R9 ;  /* 0x000000ffff037224 */ /* 0x000fce00078e0009 */
[----:B------:R-:W-:Y:S05]  /*2c40*/  CALL.REL.NOINC `($__internal_1_$__cuda_sm20_rem_u64) ;  /* 0x0000000c00d87944 */ /* 0x000fea0003c00000 */
[----:B------:R-:W-:Y:S01]  /*2c50*/  IMAD.MOV.U32 R20, RZ, RZ, R0 ;  /* 0x000000ffff147224 */ /* 0x000fe200078e0000 */
[----:B------:R-:W-:-:S07]  /*2c60*/  MOV R21, R3 ;  /* 0x0000000300157202 */ /* 0x000fce0000000f00 */
.L_x_103:
[----:B------:R-:W-:Y:S05]  /*2c70*/  BSYNC.RECONVERGENT B2 ;  /* 0x0000000000027941 */ /* 0x000fea0003800200 */
.L_x_101:
        /* <DEDUP_REMOVED lines=23> */
.L_x_105:
[----:B------:R-:W-:Y:S01]  /*2df0*/  MOV R0, R18 ;  /* 0x0000001200007202 */ /* 0x000fe20000000f00 */
[----:B------:R-:W-:Y:S01]  /*2e00*/  IMAD.MOV.U32 R3, RZ, RZ, R19 ;  /* 0x000000ffff037224 */ /* 0x000fe200078e0013 */
[----:B------:R-:W-:-:S07]  /*2e10*/  MOV R8, 0x2e30 ;  /* 0x00002e3000087802 */ /* 0x000fce0000000f00 */
[----:B------:R-:W-:Y:S05]  /*2e20*/  CALL.REL.NOINC `($__internal_1_$__cuda_sm20_rem_u64) ;  /* 0x0000000c00607944 */ /* 0x000fea0003c00000 */
[----:B------:R-:W-:Y:S02]  /*2e30*/  IMAD.MOV.U32 R18, RZ, RZ, R0 ;  /* 0x000000ffff127224 */ /* 0x000fe400078e0000 */
[----:B------:R-:W-:-:S07]  /*2e40*/  IMAD.MOV.U32 R19, RZ, RZ, R3 ;  /* 0x000000ffff137224 */ /* 0x000fce00078e0003 */
.L_x_106:
[----:B------:R-:W-:Y:S05]  /*2e50*/  BSYNC.RECONVERGENT B2 ;  /* 0x0000000000027941 */ /* 0x000fea0003800200 */
.L_x_104:
        /* <DEDUP_REMOVED lines=27> */
.L_x_108:
[----:B------:R-:W-:Y:S02]  /*3010*/  MOV R0, R8 ;  /* 0x0000000800007202 */ /* 0x000fe40000000f00 */
[----:B------:R-:W-:-:S07]  /*3020*/  MOV R8, 0x3040 ;  /* 0x0000304000087802 */ /* 0x000fce0000000f00 */
[----:B------:R-:W-:Y:S05]  /*3030*/  CALL.REL.NOINC `($__internal_1_$__cuda_sm20_rem_u64) ;  /* 0x0000000800dc7944 */ /* 0x000fea0003c00000 */
[----:B------:R-:W-:Y:S02]  /*3040*/  IMAD.MOV.U32 R8, RZ, RZ, R0 ;  /* 0x000000ffff087224 */ /* 0x000fe400078e0000 */
[----:B------:R-:W-:-:S07]  /*3050*/  IMAD.MOV.U32 R9, RZ, RZ, R3 ;  /* 0x000000ffff097224 */ /* 0x000fce00078e0003 */
.L_x_109:
[----:B------:R-:W-:Y:S05]  /*3060*/  BSYNC.RECONVERGENT B2 ;  /* 0x0000000000027941 */ /* 0x000fea0003800200 */
.L_x_107:
[----:B------:R-:W-:-:S05]  /*3070*/  IADD3 R3, P0, PT, R20, R8, RZ ;  /* 0x0000000814037210 */ /* 0x000fca0007f1e0ff */
[----:B------:R-:W-:Y:S01]  /*3080*/  IMAD.X R9, R21, 0x1, R9, P0 ;  /* 0x0000000115097824 */ /* 0x000fe200000e0609 */
[----:B------:R-:W-:-:S04]  /*3090*/  ISETP.GE.U32.AND P0, PT, R3, R12, PT ;  /* 0x0000000c0300720c */ /* 0x000fc80003f06070 */
[----:B------:R-:W-:-:S04]  /*30a0*/  ISETP.GE.U32.AND.EX P0, PT, R9, R13, PT, P0 ;  /* 0x0000000d0900720c */ /* 0x000fc80003f06100 */
[----:B------:R-:W-:Y:S02]  /*30b0*/  SEL R8, R12, RZ, P0 ;  /* 0x000000ff0c087207 */ /* 0x000fe40000000000 */
[----:B------:R-:W-:Y:S02]  /*30c0*/  SEL R0, R13, RZ, P0 ;  /* 0x000000ff0d007207 */ /* 0x000fe40000000000 */
[----:B------:R-:W-:-:S04]  /*30d0*/  IADD3 R8, P1, PT, -R8, R3, RZ ;  /* 0x0000000308087210 */ /* 0x000fc80007f3e1ff */
[----:B------:R-:W-:-:S09]  /*30e0*/  IADD3.X R9, PT, PT, ~R0, R9, RZ, P1, !PT ;  /* 0x0000000900097210 */ /* 0x000fd20000ffe5ff */
.L_x_97:
[----:B------:R-:W-:Y:S05]  /*30f0*/  BSYNC.RECONVERGENT B1 ;  /* 0x0000000000017941 */ /* 0x000fea0003800200 */
.L_x_94:
[C---:B------:R-:W-:Y:S01]  /*3100*/  LEA R3, R15.reuse, UR18, 0x3 ;  /* 0x000000120f037c11 */ /* 0x040fe2000f8e18ff */
[----:B------:R-:W-:-:S04]  /*3110*/  VIADD R15, R15, UR16 ;  /* 0x000000100f0f7c36 */ /* 0x000fc80008000000 */
[----:B------:R-:W0:Y:S02]  /*3120*/  LDS.64 R18, [R3] ;  /* 0x0000000003127984 */ /* 0x000e240000000a00 */
[----:B0-----:R-:W-:-:S05]  /*3130*/  IADD3 R7, P0, PT, R18, R8, RZ ;  /* 0x0000000812077210 */ /* 0x001fca0007f1e0ff */
[----:B------:R-:W-:Y:S01]  /*3140*/  IMAD.X R9, R19, 0x1, R9, P0 ;  /* 0x0000000113097824 */ /* 0x000fe200000e0609 */
[----:B--2---:R-:W-:-:S04]  /*3150*/  ISETP.GE.U32.AND P0, PT, R7, R12, PT ;  /* 0x0000000c0700720c */ /* 0x004fc80003f06070 */
[----:B------:R-:W-:-:S04]  /*3160*/  ISETP.GE.U32.AND.EX P0, PT, R9, R13, PT, P0 ;  /* 0x0000000d0900720c */ /* 0x000fc80003f06100 */
[----:B------:R-:W-:Y:S02]  /*3170*/  SEL R8, R12, RZ, P0 ;  /* 0x000000ff0c087207 */ /* 0x000fe40000000000 */
[----:B------:R-:W-:Y:S02]  /*3180*/  SEL R0, R13, RZ, P0 ;  /* 0x000000ff0d007207 */ /* 0x000fe40000000000 */
[----:B------:R-:W-:-:S05]  /*3190*/  IADD3 R8, P0, PT, -R8, R7, RZ ;  /* 0x0000000708087210 */ /* 0x000fca0007f1e1ff */
[----:B------:R-:W-:Y:S01]  /*31a0*/  IMAD.X R9, R9, 0x1, ~R0, P0 ;  /* 0x0000000109097824 */ /* 0x000fe200000e0e00 */
[----:B------:R-:W-:-:S04]  /*31b0*/  ISETP.GE.U32.AND P0, PT, R15, UR20, PT ;  /* 0x000000140f007c0c */ /* 0x000fc8000bf06070 */
[----:B------:R0:W-:Y:S09]  /*31c0*/  STS.64 [R3], R8 ;  /* 0x0000000803007388 */ /* 0x0001f20000000a00 */
[----:B------:R-:W-:Y:S05]  /*31d0*/  @!P0 BRA `(.L_x_110) ;  /* 0xfffffff000d88947 */ /* 0x000fea000383ffff */
.L_x_93:
[----:B------:R-:W-:Y:S05]  /*31e0*/  BSYNC.RECONVERGENT B0 ;  /* 0x0000000000007941 */ /* 0x000fea0003800200 */
.L_x_92:
[----:B------:R-:W-:Y:S06]  /*31f0*/  BAR.SYNC.DEFER_BLOCKING 0x0 ;  /* 0x0000000000007b1d */ /* 0x000fec0000010000 */
.L_x_86:
[----:B------:R-:W1:Y:S01]  /*3200*/  LDCU UR4, c[0x0][0x3f8] ;  /* 0x00007f00ff0477ac */ /* 0x000e620008000800 */
[----:B------:R-:W-:-:S04]  /*3210*/  IADD3 R2, PT, PT, R2, 0x2, RZ ;  /* 0x0000000202027810 */ /* 0x000fc80007ffe0ff */
[----:B-1----:R-:W-:-:S13]  /*3220*/  ISETP.GE.U32.AND P0, PT, R2, UR4, PT ;  /* 0x0000000402007c0c */ /* 0x002fda000bf06070 */
[----:B------:R-:W-:Y:S05]  /*3230*/  @!P0 BRA `(.L_x_111) ;  /* 0xffffffcc00f88947 */ /* 0x000fea000383ffff */
.L_x_55:
[----:B------:R-:W-:Y:S01]  /*3240*/  VIADD R5, R5, 0x1 ;  /* 0x0000000105057836 */ /* 0x000fe20000000000 */
[----:B------:R-:W-:-:S04]  /*3250*/  VIMNMX.U32 R0, PT, PT, R4, 0x1, !PT ;  /* 0x0000000104007848 */ /* 0x000fc80007fe0000 */
[----:B------:R-:W-:-:S13]  /*3260*/  ISETP.NE.AND P0, PT, R5, R0, PT ;  /* 0x000000000500720c */ /* 0x000fda0003f05270 */
[----:B------:R-:W-:Y:S05]  /*3270*/  @P0 BRA `(.L_x_112) ;  /* 0xffffffcc00c80947 */ /* 0x000fea000383ffff */
[----:B------:R-:W1:Y:S02]  /*3280*/  LDCU UR4, c[0x0][0x3f0] ;  /* 0x00007e00ff0477ac */ /* 0x000e640008000800 */
[----:B-1----:R-:W-:-:S09]  /*3290*/  UISETP.NE.AND UP0, UPT, UR4, URZ, UPT ;  /* 0x000000ff0400728c */ /* 0x002fd2000bf05270 */
[----:B------:R-:W-:Y:S05]  /*32a0*/  BRA.U !UP0, `(.L_x_113) ;  /* 0x00000005089c7547 */ /* 0x000fea000b800000 */
        /* <DEDUP_REMOVED lines=24> */
.L_x_117:
[----:B-1----:R-:W1:Y:S01]  /*3430*/  LDCU UR6, c[0x0][0x3f0] ;  /* 0x00007e00ff0677ac */ /* 0x002e620008000800 */
[----:B------:R-:W-:Y:S01]  /*3440*/  UISETP.GT.U32.AND UP1, UPT, UR16, UR12, UPT ;  /* 0x0000000c1000728c */ /* 0x000fe2000bf24070 */
[----:B------:R-:W-:Y:S01]  /*3450*/  UMOV UR9, UR4 ;  /* 0x0000000400097c82 */ /* 0x000fe20008000000 */
[----:B------:R-:W-:-:S04]  /*3460*/  UIADD3 UR4, UPT, UPT, UR4, 0x1, URZ ;  /* 0x0000000104047890 */ /* 0x000fc8000fffe0ff */
[----:B-1----:R-:W-:-:S03]  /*3470*/  UISETP.NE.AND UP0, UPT, UR4, UR6, UPT ;  /* 0x000000060400728c */ /* 0x002fc6000bf05270 */
[----:B0-2-4-:R-:W-:Y:S08]  /*3480*/  BRA.U UP1, `(.L_x_114) ;  /* 0x00000005011c7547 */ /* 0x015ff0000b800000 */
[----:B0-----:R-:W0:Y:S01]  /*3490*/  LDC.64 R2, c[0x0][0x3a8] ;  /* 0x0000ea00ff027b82 */ /* 0x001e220000000a00 */
[----:B------:R-:W1:Y:S01]  /*34a0*/  LDCU UR10, c[0x0][0x3ec] ;  /* 0x00007d80ff0a77ac */ /* 0x000e620008000800 */
[----:B------:R-:W-:Y:S01]  /*34b0*/  BSSY.RECONVERGENT B0, `(.L_x_114) ;  /* 0x0000044000007945 */ /* 0x000fe20003800200 */
[----:B------:R-:W-:Y:S01]  /*34c0*/  IMAD.MOV.U32 R0, RZ, RZ, R6 ;  /* 0x000000ffff007224 */ /* 0x000fe200078e0006 */
[----:B------:R-:W-:Y:S01]  /*34d0*/  MOV R7, UR5 ;  /* 0x0000000500077c02 */ /* 0x000fe20008000f00 */
[----:B------:R-:W-:Y:S01]  /*34e0*/  UMOV UR6, 0xffffffff ;  /* 0xffffffff00067882 */ /* 0x000fe20000000000 */
[----:B------:R-:W-:Y:S01]  /*34f0*/  UMOV UR7, 0x2 ;  /* 0x0000000200077882 */ /* 0x000fe20000000000 */
[----:B------:R-:W-:Y:S01]  /*3500*/  UMOV UR8, 0x8 ;  /* 0x0000000800087882 */ /* 0x000fe20000000000 */
[----:B------:R-:W2:Y:S01]  /*3510*/  LDC.64 R4, c[0x0][0x3b0] ;  /* 0x0000ec00ff047b82 */ /* 0x000ea20000000a00 */
[----:B------:R-:W-:Y:S02]  /*3520*/  USHF.L.U32 UR6, UR6, UR9, URZ ;  /* 0x0000000906067299 */ /* 0x000fe400080006ff */
[----:B------:R-:W-:-:S02]  /*3530*/  USHF.L.U32 UR7, UR7, UR9, URZ ;  /* 0x0000000907077299 */ /* 0x000fc400080006ff */
[----:B------:R-:W-:-:S03]  /*3540*/  USHF.L.U32 UR8, UR8, UR9, URZ ;  /* 0x0000000908087299 */ /* 0x000fc600080006ff */
[----:B------:R-:W4:Y:S01]  /*3550*/  LDC.64 R8, c[0x0][0x3b8] ;  /* 0x0000ee00ff087b82 */ /* 0x000f220000000a00 */
[----:B-1----:R-:W-:-:S12]  /*3560*/  USHF.R.U32.HI UR10, URZ, UR4, UR10 ;  /* 0x00000004ff0a7299 */ /* 0x002fd8000801160a */
.L_x_116:
[----:B------:R-:W-:-:S13]  /*3570*/  ISETP.GE.U32.AND P0, PT, R0, UR19, PT ;  /* 0x0000001300007c0c */ /* 0x000fda000bf06070 */
[----:B-1----:R-:W-:Y:S05]  /*3580*/  @P0 BRA `(.L_x_115) ;  /* 0x0000000000d80947 */ /* 0x002fea0003800000 */
[----:B------:R-:W-:-:S05]  /*3590*/  SHF.R.U32.HI R10, RZ, UR9, R0 ;  /* 0x00000009ff0a7c19 */ /* 0x000fca0008011600 */
[----:B------:R-:W-:-:S04]  /*35a0*/  VIADD R15, R10, UR10 ;  /* 0x0000000a0a0f7c36 */ /* 0x000fc80008000000 */
[----:B--23--:R-:W-:-:S06]  /*35b0*/  IMAD.WIDE.U32 R16, R15, 0x8, R4 ;  /* 0x000000080f107825 */ /* 0x00cfcc00078e0004 */
[----:B------:R-:W2:Y:S01]  /*35c0*/  LDG.E.64.CONSTANT R16, desc[UR14][R16.64] ;  /* 0x0000000e10107981 */ /* 0x000ea2000c1e9b00 */
[----:B0-----:R-:W-:-:S06]  /*35d0*/  IMAD.WIDE.U32 R14, R15, 0x8, R2 ;  /* 0x000000080f0e7825 */ /* 0x001fcc00078e0002 */
[----:B------:R-:W3:Y:S01]  /*35e0*/  LDG.E.64.CONSTANT R14, desc[UR14][R14.64] ;  /* 0x0000000e0e0e7981 */ /* 0x000ee2000c1e9b00 */
        /* <DEDUP_REMOVED lines=9> */
[----:B----4-:R-:W-:Y:S02]  /*3680*/  SEL R27, R8, RZ, !P0 ;  /* 0x000000ff081b7207 */ /* 0x010fe40004000000 */
[----:B------:R-:W-:Y:S02]  /*3690*/  SEL R25, R9, RZ, !P0 ;  /* 0x000000ff09197207 */ /* 0x000fe40004000000 */
[----:B------:R-:W-:-:S04]  /*36a0*/  IADD3 R27, P0, P1, R27, R12, -R10 ;  /* 0x0000000c1b1b7210 */ /* 0x000fc8000791e80a */
[----:B------:R-:W-:-:S05]  /*36b0*/  IADD3.X R25, PT, PT, R25, R13, ~R11, P0, P1 ;  /* 0x0000000d19197210 */ /* 0x000fca00007e2c0b */
[----:B--2---:R-:W-:-:S04]  /*36c0*/  IMAD.WIDE.U32 R18, R25, R16, RZ ;  /* 0x0000001019127225 */ /* 0x004fc800078e00ff */
[----:B------:R-:W-:-:S04]  /*36d0*/  IMAD.WIDE.U32 R20, R27, R16, RZ ;  /* 0x000000101b147225 */ /* 0x000fc800078e00ff */
[----:B------:R-:W-:-:S04]  /*36e0*/  IMAD.WIDE.U32 R18, P0, R17, R27, R18 ;  /* 0x0000001b11127225 */ /* 0x000fc80007800012 */
[----:B------:R-:W-:Y:S01]  /*36f0*/  IMAD.X R23, RZ, RZ, RZ, P0 ;  /* 0x000000ffff177224 */ /* 0x000fe200000e06ff */
[----:B------:R-:W-:Y:S01]  /*3700*/  IADD3 RZ, P0, PT, R21, R18, RZ ;  /* 0x0000001215ff7210 */ /* 0x000fe20007f1e0ff */
[----:B------:R-:W-:-:S04]  /*3710*/  IMAD.MOV.U32 R22, RZ, RZ, R19 ;  /* 0x000000ffff167224 */ /* 0x000fc800078e0013 */
[----:B------:R-:W-:-:S04]  /*3720*/  IMAD.WIDE.U32.X R16, R17, R25, R22, P0 ;  /* 0x0000001911107225 */ /* 0x000fc800000e0416 */
[-C--:B------:R-:W-:Y:S02]  /*3730*/  IMAD R17, R17, R8.reuse, RZ ;  /* 0x0000000811117224 */ /* 0x080fe400078e02ff */
[----:B------:R-:W-:-:S04]  /*3740*/  IMAD.WIDE.U32 R18, R16, R8, RZ ;  /* 0x0000000810127225 */ /* 0x000fc800078e00ff */
[----:B------:R-:W-:Y:S01]  /*3750*/  IMAD R17, R16, R9, R17 ;  /* 0x0000000910117224 */ /* 0x000fe200078e0211 */
[----:B------:R-:W-:Y:S01]  /*3760*/  IADD3 R16, P0, PT, RZ, -R18, RZ ;  /* 0x80000012ff107210 */ /* 0x000fe20007f1e0ff */
[----:B---3--:R-:W-:-:S03]  /*3770*/  IMAD R25, R25, R14, RZ ;  /* 0x0000000e19197224 */ /* 0x008fc600078e02ff */
[----:B------:R-:W-:Y:S01]  /*3780*/  IADD3 R18, PT, PT, R19, R17, RZ ;  /* 0x0000001113127210 */ /* 0x000fe20007ffe0ff */
[----:B------:R-:W-:-:S04]  /*3790*/  IMAD R25, R15, R27, R25 ;  /* 0x0000001b0f197224 */ /* 0x000fc800078e0219 */
        /* <DEDUP_REMOVED lines=14> */
[----:B------:R-:W-:Y:S02]  /*3880*/  SEL R12, R9, RZ, P1 ;  /* 0x000000ff090c7207 */ /* 0x000fe40000800000 */
[----:B------:R-:W-:Y:S02]  /*3890*/  IADD3.X R11, PT, PT, ~R11, R16, RZ, P0, !PT ;  /* 0x000000100b0b7210 */ /* 0x000fe400007fe5ff */
[----:B------:R-:W-:Y:S01]  /*38a0*/  ISETP.NE.AND P0, PT, R7, RZ, PT ;  /* 0x000000ff0700720c */ /* 0x000fe20003f05270 */
[----:B------:R-:W-:-:S02]  /*38b0*/  IMAD.X R15, R13, 0x1, ~R12, P2 ;  /* 0x000000010d0f7824 */ /* 0x000fc400010e0e0c */
[----:B------:R1:W-:Y:S04]  /*38c0*/  STS.64 [R24], R10 ;  /* 0x0000000a18007388 */ /* 0x0003e80000000a00 */
[----:B------:R1:W-:Y:S06]  /*38d0*/  STS.64 [R24+UR8], R14 ;  /* 0x0000000e18007988 */ /* 0x0003ec0008000a08 */
[----:B------:R-:W-:Y:S05]  /*38e0*/  @P0 BRA `(.L_x_116) ;  /* 0xfffffffc00200947 */ /* 0x000fea000383ffff */
.L_x_115:
[----:B------:R-:W-:Y:S05]  /*38f0*/  BSYNC.RECONVERGENT B0 ;  /* 0x0000000000007941 */ /* 0x000fea0003800200 */
.L_x_114:
[----:B------:R-:W-:Y:S06]  /*3900*/  BAR.SYNC.DEFER_BLOCKING 0x0 ;  /* 0x0000000000007b1d */ /* 0x000fec0000010000 */
[----:B------:R-:W-:Y:S05]  /*3910*/  BRA.U UP0, `(.L_x_117) ;  /* 0xfffffff900c47547 */ /* 0x000fea000b83ffff */
.L_x_113:
[----:B------:R-:W5:Y:S01]  /*3920*/  LDC R7, c[0x0][0x3ec] ;  /* 0x0000fb00ff077b82 */ /* 0x000f620000000800 */
[----:B------:R-:W0:Y:S01]  /*3930*/  LDCU.64 UR6, c[0x0][0x380] ;  /* 0x00007000ff0677ac */ /* 0x000e220008000a00 */
[----:B------:R-:W0:Y:S01]  /*3940*/  LDCU.128 UR8, c[0x0][0x3c0] ;  /* 0x00007800ff0877ac */ /* 0x000e220008000c00 */
[----:B-----5:R-:W-:-:S13]  /*3950*/  ISETP.GE.U32.AND P0, PT, R6, R7, PT ;  /* 0x000000070600720c */ /* 0x020fda0003f06070 */
[----:B0-----:R-:W-:Y:S05]  /*3960*/  @P0 EXIT ;  /* 0x000000000000094d */ /* 0x001fea0003800000 */
[----:B------:R-:W0:Y:S01]  /*3970*/  LDC.64 R2, c[0x0][0x3b8] ;  /* 0x0000ee00ff027b82 */ /* 0x000e220000000a00 */
[----:B--2---:R-:W-:-:S07]  /*3980*/  IMAD R5, R7, UR17, RZ ;  /* 0x0000001107057c24 */ /* 0x004fce000f8e02ff */
.L_x_118:
[----:B--2-4-:R-:W-:-:S06]  /*3990*/  LEA R8, R6, UR18, 0x3 ;  /* 0x0000001206087c11 */ /* 0x014fcc000f8e18ff */
[----:B------:R-:W1:Y:S02]  /*39a0*/  LDS.64 R8, [R8] ;  /* 0x0000000008087984 */ /* 0x000e640000000a00 */
[----:B-1----:R-:W-:-:S04]  /*39b0*/  IMAD.WIDE.U32 R10, R9, UR10, RZ ;  /* 0x0000000a090a7c25 */ /* 0x002fc8000f8e00ff */
[----:B------:R-:W-:-:S04]  /*39c0*/  IMAD.WIDE.U32 R12, P0, R8, UR11, R10 ;  /* 0x0000000b080c7c25 */ /* 0x000fc8000f80000a */
[----:B------:R-:W-:Y:S01]  /*39d0*/  IMAD.WIDE.U32 R10, R8, UR10, RZ ;  /* 0x0000000a080a7c25 */ /* 0x000fe2000f8e00ff */
[----:B------:R-:W-:-:S03]  /*39e0*/  IADD3.X R15, PT, PT, RZ, RZ, RZ, P0, !PT ;  /* 0x000000ffff0f7210 */ /* 0x000fc600007fe4ff */
[----:B------:R-:W-:Y:S01]  /*39f0*/  IMAD.MOV.U32 R14, RZ, RZ, R13 ;  /* 0x000000ffff0e7224 */ /* 0x000fe200078e000d */
[----:B------:R-:W-:-:S05]  /*3a00*/  IADD3 RZ, P0, PT, R11, R12, RZ ;  /* 0x0000000c0bff7210 */ /* 0x000fca0007f1e0ff */
[----:B------:R-:W-:-:S04]  /*3a10*/  IMAD.WIDE.U32.X R10, R9, UR11, R14, P0 ;  /* 0x0000000b090a7c25 */ /* 0x000fc800080e040e */
[-C--:B0-----:R-:W-:Y:S02]  /*3a20*/  IMAD R0, R11, R2.reuse, RZ ;  /* 0x000000020b007224 */ /* 0x081fe400078e02ff */
[----:B------:R-:W-:-:S04]  /*3a30*/  IMAD.WIDE.U32 R12, R10, R2, RZ ;  /* 0x000000020a0c7225 */ /* 0x000fc800078e00ff */
[----:B------:R-:W-:Y:S01]  /*3a40*/  IMAD R11, R10, R3, R0 ;  /* 0x000000030a0b7224 */ /* 0x000fe200078e0200 */
[----:B------:R-:W-:Y:S01]  /*3a50*/  IADD3 R10, P0, PT, RZ, -R12, RZ ;  /* 0x8000000cff0a7210 */ /* 0x000fe20007f1e0ff */
[----:B------:R-:W-:Y:S01]  /*3a60*/  IMAD R9, R9, UR8, RZ ;  /* 0x0000000809097c24 */ /* 0x000fe2000f8e02ff */
[----:B------:R-:W-:Y:S01]  /*3a70*/  IADD3 R0, P1, PT, R5, R6, RZ ;  /* 0x0000000605007210 */ /* 0x000fe20007f3e0ff */
[----:B------:R-:W-:Y:S02]  /*3a80*/  IMAD.IADD R12, R13, 0x1, R11 ;  /* 0x000000010d0c7824 */ /* 0x000fe400078e020b */
[----:B------:R-:W-:Y:S02]  /*3a90*/  IMAD R13, R8, UR9, R9 ;  /* 0x00000009080d7c24 */ /* 0x000fe4000f8e0209 */
[----:B------:R-:W-:Y:S02]  /*3aa0*/  IMAD.X R11, RZ, RZ, ~R12, P0 ;  /* 0x000000ffff0b7224 */ /* 0x000fe400000e0e0c */
[----:B------:R-:W-:-:S02]  /*3ab0*/  VIADD R6, R6, UR16 ;  /* 0x0000001006067c36 */ /* 0x000fc40008000000 */
[----:B------:R-:W-:Y:S01]  /*3ac0*/  IMAD.WIDE.U32 R8, R8, UR8, R10 ;  /* 0x0000000808087c25 */ /* 0x000fe2000f8e000a */
[----:B------:R-:W-:-:S04]  /*3ad0*/  LEA R10, P2, R0, UR6, 0x3 ;  /* 0x00000006000a7c11 */ /* 0x000fc8000f8418ff */
[----:B------:R-:W-:Y:S01]  /*3ae0*/  IADD3 R12, PT, PT, R9, R13, RZ ;  /* 0x0000000d090c7210 */ /* 0x000fe20007ffe0ff */
[----:B------:R-:W-:Y:S01]  /*3af0*/  IMAD.X R9, RZ, RZ, RZ, P1 ;  /* 0x000000ffff097224 */ /* 0x000fe200008e06ff */
[----:B------:R-:W-:-:S04]  /*3b00*/  ISETP.GE.U32.AND P0, PT, R8, R2, PT ;  /* 0x000000020800720c */ /* 0x000fc80003f06070 */
[----:B------:R-:W-:-:S04]  /*3b10*/  ISETP.GE.U32.AND.EX P0, PT, R12, R3, PT, P0 ;  /* 0x000000030c00720c */ /* 0x000fc80003f06100 */
[----:B------:R-:W-:Y:S02]  /*3b20*/  SEL R11, R2, RZ, P0 ;  /* 0x000000ff020b7207 */ /* 0x000fe40000000000 */
[----:B------:R-:W-:Y:S02]  /*3b30*/  SEL R4, R3, RZ, P0 ;  /* 0x000000ff03047207 */ /* 0x000fe40000000000 */
[----:B------:R-:W-:Y:S02]  /*3b40*/  IADD3 R8, P1, PT, -R11, R8, RZ ;  /* 0x000000080b087210 */ /* 0x000fe40007f3e1ff */
[----:B------:R-:W-:Y:S02]  /*3b50*/  LEA.HI.X R11, R0, UR7, R9, 0x3, P2 ;  /* 0x00000007000b7c11 */ /* 0x000fe400090f1c09 */
[----:B------:R-:W-:Y:S01]  /*3b60*/  ISETP.GE.U32.AND P0, PT, R6, R7, PT ;  /* 0x000000070600720c */ /* 0x000fe20003f06070 */
[----:B------:R-:W-:-:S05]  /*3b70*/  IMAD.X R9, R12, 0x1, ~R4, P1 ;  /* 0x000000010c097824 */ /* 0x000fca00008e0e04 */
[----:B------:R2:W-:Y:S07]  /*3b80*/  STG.E.64 desc[UR14][R10.64], R8 ;  /* 0x000000080a007986 */ /* 0x0005ee000c101b0e */
[----:B------:R-:W-:Y:S05]  /*3b90*/  @!P0 BRA `(.L_x_118) ;  /* 0xfffffffc007c8947 */ /* 0x000fea000383ffff */
[----:B------:R-:W-:Y:S05]  /*3ba0*/  EXIT ;  /* 0x000000000000794d */ /* 0x000fea0003800000 */
        .weak           $__internal_1_$__cuda_sm20_rem_u64
        .type           $__internal_1_$__cuda_sm20_rem_u64,@function
        .size           $__internal_1_$__cuda_sm20_rem_u64,(.L_x_183 - $__internal_1_$__cuda_sm20_rem_u64)
$__internal_1_$__cuda_sm20_rem_u64:
[----:B------:R-:W0:Y:S08]  /*3bb0*/  I2F.U64.RP R26, UR6 ;  /* 0x00000006001a7d12 */ /* 0x000e300008309000 */
[----:B0-----:R-:W0:Y:S02]  /*3bc0*/  MUFU.RCP R7, R26 ;  /* 0x0000001a00077308 */ /* 0x001e240000001000 */
[----:B0-----:R-:W-:-:S06]  /*3bd0*/  IADD3 R7, PT, PT, R7, 0x1ffffffe, RZ ;  /* 0x1ffffffe07077810 */ /* 0x001fcc0007ffe0ff */
[----:B------:R-:W0:Y:S02]  /*3be0*/  F2I.U64.TRUNC R28, R7 ;  /* 0x00000007001c7311 */ /* 0x000e24000020d800 */
[----:B0-----:R-:W-:Y:S02]  /*3bf0*/  R2UR UR4, R28 ;  /* 0x000000001c0472ca */ /* 0x001fe400000e0000 */
[----:B------:R-:W-:Y:S01]  /*3c00*/  R2UR UR5, R29 ;  /* 0x000000001d0572ca */ /* 0x000fe200000e0000 */
[----:B------:R-:W-:-:S10]  /*3c10*/  IMAD.MOV.U32 R29, RZ, RZ, RZ ;  /* 0x000000ffff1d7224 */ /* 0x000fd400078e00ff */
[----:B------:R-:W-:-:S04]  /*3c20*/  UIMAD.WIDE.U32 UR10, UR4, UR6, URZ ;  /* 0x00000006040a72a5 */ /* 0x000fc8000f8e00ff */
[----:B------:R-:W-:Y:S02]  /*3c30*/  UIADD3 UR12, UP0, UPT, URZ, -UR10, URZ ;  /* 0x8000000aff0c7290 */ /* 0x000fe4000ff1e0ff */
[----:B------:R-:W-:Y:S02]  /*3c40*/  UIMAD UR9, UR4, UR7, UR11 ;  /* 0x00000007040972a4 */ /* 0x000fe4000f8e020b */
[----:B------:R-:W-:Y:S02]  /*3c50*/  UIMAD.WIDE.U32 UR10, UR4, UR12, URZ ;  /* 0x0000000c040a72a5 */ /* 0x000fe4000f8e00ff */
[----:B------:R-:W-:-:S04]  /*3c60*/  UIMAD UR9, UR5, UR6, UR9 ;  /* 0x00000006050972a4 */ /* 0x000fc8000f8e0209 */
[----:B------:R-:W-:Y:S01]  /*3c70*/  UIADD3.X UR9, UPT, UPT, URZ, ~UR9, URZ, UP0, !UPT ;  /* 0x80000009ff097290 */ /* 0x000fe200087fe4ff */
[----:B------:R-:W-:Y:S01]  /*3c80*/  UMOV UR10, UR11 ;  /* 0x0000000b000a7c82 */ /* 0x000fe20008000000 */
[----:B------:R-:W-:Y:S02]  /*3c90*/  UMOV UR11, UR4 ;  /* 0x00000004000b7c82 */ /* 0x000fe40008000000 */
[----:B------:R-:W-:-:S04]  /*3ca0*/  UIMAD.WIDE.U32 UR10, UP0, UR4, UR9, UR10 ;  /* 0x00000009040a72a5 */ /* 0x000fc8000f80000a */
[----:B------:R-:W-:Y:S02]  /*3cb0*/  UIMAD.WIDE.U32 UR10, UP1, UR5, UR12, UR10 ;  /* 0x0000000c050a72a5 */ /* 0x000fe4000f82000a */
[----:B------:R-:W-:Y:S02]  /*3cc0*/  UIMAD.WIDE.U32 UR12, UR5, UR9, URZ ;  /* 0x00000009050c72a5 */ /* 0x000fe4000f8e00ff */
[----:B------:R-:W-:-:S04]  /*3cd0*/  UIMAD UR9, UR5, UR9, URZ ;  /* 0x00000009050972a4 */ /* 0x000fc8000f8e02ff */
        /* <DEDUP_REMOVED lines=24> */
[----:B------:R-:W-:-:S04]  /*3e60*/  IMAD.WIDE.U32 R28, R26, UR6, RZ ;  /* 0x000000061a1c7c25 */ /* 0x000fc8000f8e00ff */
[----:B------:R-:W-:Y:S01]  /*3e70*/  IMAD.X R7, RZ, RZ, R7, P1 ;  /* 0x000000ffff077224 */ /* 0x000fe200008e0607 */
[----:B------:R-:W-:Y:S01]  /*3e80*/  IADD3 R0, P1, PT, -R28, R0, RZ ;  /* 0x000000001c007210 */ /* 0x000fe20007f3e1ff */
[----:B------:R-:W-:Y:S02]  /*3e90*/  IMAD R26, R26, UR7, R29 ;  /* 0x000000071a1a7c24 */ /* 0x000fe4000f8e021d */
[----:B------:R-:W-:Y:S01]  /*3ea0*/  IMAD.MOV.U32 R27, RZ, RZ, 0x0 ;  /* 0x00000000ff1b7424 */ /* 0x000fe200078e00ff */
[----:B------:R-:W-:Y:S01]  /*3eb0*/  ISETP.GE.U32.AND P0, PT, R0, UR6, PT ;  /* 0x0000000600007c0c */ /* 0x000fe2000bf06070 */
[----:B------:R-:W-:-:S05]  /*3ec0*/  IMAD R26, R7, UR6, R26 ;  /* 0x00000006071a7c24 */ /* 0x000fca000f8e021a */
[----:B------:R-:W-:Y:S02]  /*3ed0*/  IADD3.X R3, PT, PT, ~R26, R3, RZ, P1, !PT ;  /* 0x000000031a037210 */ /* 0x000fe40000ffe5ff */
[----:B------:R-:W-:Y:S02]  /*3ee0*/  IADD3 R7, P1, PT, R0, -UR6, RZ ;  /* 0x8000000600077c10 */ /* 0x000fe4000ff3e0ff */
[C---:B------:R-:W-:Y:S02]  /*3ef0*/  ISETP.GE.U32.AND.EX P0, PT, R3.reuse, UR7, PT, P0 ;  /* 0x0000000703007c0c */ /* 0x040fe4000bf06100 */
[----:B------:R-:W-:Y:S02]  /*3f00*/  IADD3.X R26, PT, PT, R3, ~UR7, RZ, P1, !PT ;  /* 0x80000007031a7c10 */ /* 0x000fe40008ffe4ff */
[----:B------:R-:W-:Y:S02]  /*3f10*/  SEL R7, R7, R0, P0 ;  /* 0x0000000007077207 */ /* 0x000fe40000000000 */
[----:B------:R-:W-:-:S02]  /*3f20*/  SEL R26, R26, R3, P0 ;  /* 0x000000031a1a7207 */ /* 0x000fc40000000000 */
[C---:B------:R-:W-:Y:S02]  /*3f30*/  ISETP.GE.U32.AND P0, PT, R7.reuse, UR6, PT ;  /* 0x0000000607007c0c */ /* 0x040fe4000bf06070 */
[----:B------:R-:W-:Y:S02]  /*3f40*/  IADD3 R0, P2, PT, R7, -UR6, RZ ;  /* 0x8000000607007c10 */ /* 0x000fe4000ff5e0ff */
[C---:B------:R-:W-:Y:S02]  /*3f50*/  ISETP.GE.U32.AND.EX P0, PT, R26.reuse, UR7, PT, P0 ;  /* 0x000000071a007c0c */ /* 0x040fe4000bf06100 */
[----:B------:R-:W-:Y:S02]  /*3f60*/  IADD3.X R3, PT, PT, R26, ~UR7, RZ, P2, !PT ;  /* 0x800000071a037c10 */ /* 0x000fe400097fe4ff */
[----:B------:R-:W-:Y:S02]  /*3f70*/  ISETP.NE.U32.AND P1, PT, RZ, UR6, PT ;  /* 0x00000006ff007c0c */ /* 0x000fe4000bf25070 */
[----:B------:R-:W-:Y:S01]  /*3f80*/  SEL R3, R3, R26, P0 ;  /* 0x0000001a03037207 */ /* 0x000fe20000000000 */
[----:B------:R-:W-:Y:S01]  /*3f90*/  IMAD.MOV.U32 R26, RZ, RZ, R8 ;  /* 0x000000ffff1a7224 */ /* 0x000fe200078e0008 */
[----:B------:R-:W-:-:S02]  /*3fa0*/  ISETP.NE.AND.EX P1, PT, RZ, UR7, PT, P1 ;  /* 0x00000007ff007c0c */ /* 0x000fc4000bf25310 */
[----:B------:R-:W-:Y:S02]  /*3fb0*/  SEL R0, R0, R7, P0 ;  /* 0x0000000700007207 */ /* 0x000fe40000000000 */
[----:B------:R-:W-:Y:S02]  /*3fc0*/  SEL R3, R3, 0xffffffff, P1 ;  /* 0xffffffff03037807 */ /* 0x000fe40000800000 */
[----:B------:R-:W-:Y:S01]  /*3fd0*/  SEL R0, R0, 0xffffffff, P1 ;  /* 0xffffffff00007807 */ /* 0x000fe20000800000 */
[----:B------:R-:W-:Y:S06]  /*3fe0*/  RET.REL.NODEC R26 `(fused_external_product_full) ;  /* 0xffffffc01a047950 */ /* 0x000fec0003c3ffff */
.L_x_119:
        /* <DEDUP_REMOVED lines=9> */
.L_x_183:


//--------------------- .text.fused_ntt_mac       --------------------------
	.section	.text.fused_ntt_mac,"ax",@progbits
	.align	128
        .global         fused_ntt_mac
        .type           fused_ntt_mac,@function
        .size           fused_ntt_mac,(.L_x_184 - fused_ntt_mac)
        .other          fused_ntt_mac,@"STO_CUDA_ENTRY STV_DEFAULT"
fused_ntt_mac:
.text.fused_ntt_mac:
[----:B------:R-:W-:Y:S01]  /*0000*/  LDC R1, c[0x0][0x37c] ;  /* 0x0000df00ff017b82 */ /* 0x000fe20000000800 */
[----:B------:R-:W0:Y:S07]  /*0010*/  S2R R3, SR_TID.X ;  /* 0x0000000000037919 */ /* 0x000e2e0000002100 */
[----:B------:R-:W1:Y:S01]  /*0020*/  S2UR UR5, SR_CTAID.X ;  /* 0x00000000000579c3 */ /* 0x000e620000002500 */
[----:B------:R-:W1:Y:S01]  /*0030*/  LDCU UR4, c[0x0][0x360] ;  /* 0x00006c00ff0477ac */ /* 0x000e620008000800 */
[----:B------:R-:W2:Y:S02]  /*0040*/  LDCU UR6, c[0x0][0x3cc] ;  /* 0x00007980ff0677ac */ /* 0x000ea40008000800 */
[----:B--2---:R-:W-:Y:S01]  /*0050*/  IMAD.U32 R19, RZ, RZ, UR6 ;  /* 0x00000006ff137e24 */ /* 0x004fe2000f8e00ff */
[----:B-1----:R-:W-:-:S06]  /*0060*/  UIMAD UR5, UR5, UR4, URZ ;  /* 0x00000004050572a4 */ /* 0x002fcc000f8e02ff */
[----:B0-----:R-:W-:-:S05]  /*0070*/  VIADD R0, R3, UR5 ;  /* 0x0000000503007c36 */ /* 0x001fca0008000000 */
[----:B------:R-:W-:-:S13]  /*0080*/  ISETP.GE.U32.AND P0, PT, R0, R19, PT ;  /* 0x000000130000720c */ /* 0x000fda0003f06070 */
[----:B------:R-:W-:Y:S05]  /*0090*/  @P0 EXIT ;  /* 0x000000000000094d */ /* 0x000fea0003800000 */
[----:B------:R-:W0:Y:S01]  /*00a0*/  LDC.64 R8, c[0x0][0x380] ;  /* 0x0000e000ff087b82 */ /* 0x000e220000000a00 */
[----:B------:R-:W1:Y:S01]  /*00b0*/  LDCU.64 UR12, c[0x0][0x358] ;  /* 0x00006b00ff0c77ac */ /* 0x000e620008000a00 */
[----:B------:R-:W2:Y:S01]  /*00c0*/  LDCU UR6, c[0x0][0x3d8] ;  /* 0x00007b00ff0677ac */ /* 0x000ea20008000800 */
[----:B0-----:R-:W-:-:S05]  /*00d0*/  IMAD.WIDE.U32 R8, R0, 0x8, R8 ;  /* 0x0000000800087825 */ /* 0x001fca00078e0008 */
[----:B-1----:R0:W5:Y:S01]  /*00e0*/  LDG.E.64 R10, desc[UR12][R8.64] ;  /* 0x0000000c080a7981 */ /* 0x002162000c1e1b00 */
[----:B--2---:R-:W-:-:S09]  /*00f0*/  UISETP.NE.AND UP0, UPT, UR6, URZ, UPT ;  /* 0x000000ff0600728c */ /* 0x004fd2000bf05270 */
[----:B0-----:R-:W-:Y:S05]  /*0100*/  BRA.U !UP0, `(.L_x_120) ;  /* 0x0000002508c07547 */ /* 0x001fea000b800000 */
[----:B------:R-:W-:Y:S01]  /*0110*/  UISETP.NE.AND UP0, UPT, UR6, 0x1, UPT ;  /* 0x000000010600788c */ /* 0x000fe2000bf05270 */
[----:B------:R-:W0:Y:S01]  /*0120*/  LDCU.64 UR8, c[0x0][0x398] ;  /* 0x00007300ff0877ac */ /* 0x000e220008000a00 */
[----:B------:R-:W-:-:S07]  /*0130*/  UMOV UR4, URZ ;  /* 0x000000ff00047c82 */ /* 0x000fce0008000000 */
[----:B------:R-:W-:Y:S05]  /*0140*/  BRA.U !UP0, `(.L_x_121) ;  /* 0x0000001908587547 */ /* 0x000fea000b800000 */
[----:B------:R-:W1:Y:S01]  /*0150*/  LDC R2, c[0x0][0x3cc] ;  /* 0x0000f300ff027b82 */ /* 0x000e620000000800 */
[----:B------:R-:W-:Y:S01]  /*0160*/  ULOP3.LUT UR4, UR6, 0xfffffffe, URZ, 0xc0, !UPT ;  /* 0xfffffffe06047892 */ /* 0x000fe2000f8ec0ff */
[----:B------:R-:W-:Y:S01]  /*0170*/  IADD3 R3, PT, PT, R19, UR5, R3 ;  /* 0x0000000513037c10 */ /* 0x000fe2000fffe003 */
[----:B------:R-:W2:Y:S01]  /*0180*/  LDCU UR11, c[0x0][0x39c] ;  /* 0x00007380ff0b77ac */ /* 0x000ea20008000800 */
[----:B------:R-:W-:Y:S01]  /*0190*/  MOV R4, R0 ;  /* 0x0000000000047202 */ /* 0x000fe20000000f00 */
[----:B------:R-:W3:Y:S03]  /*01a0*/  LDCU UR14, c[0x0][0x398] ;  /* 0x00007300ff0e77ac */ /* 0x000ee60008000800 */
[----:B------:R-:W4:Y:S01]  /*01b0*/  LDC.64 R12, c[0x0][0x388] ;  /* 0x0000e200ff0c7b82 */ /* 0x000f220000000a00 */
[----:B------:R-:W-:-:S07]  /*01c0*/  UIADD3 UR10, UPT, UPT, -UR4, URZ, URZ ;  /* 0x000000ff040a7290 */ /* 0x000fce000fffe1ff */
[----:B------:R-:W0:Y:S08]  /*01d0*/  LDC.64 R14, c[0x0][0x390] ;  /* 0x0000e400ff0e7b82 */ /* 0x000e300000000a00 */
[----:B--23--:R-:W0:Y:S02]  /*01e0*/  LDC.64 R16, c[0x0][0x398] ;  /* 0x0000e600ff107b82 */ /* 0x00ce240000000a00 */
.L_x_154:
[----:B----4-:R-:W-:-:S04]  /*01f0*/  IMAD.WIDE.U32 R6, R4, 0x8, R12 ;  /* 0x0000000804067825 */ /* 0x010fc800078e000c */
[----:B0-----:R-:W-:Y:S02]  /*0200*/  IMAD.WIDE.U32 R18, R4, 0x8, R14 ;  /* 0x0000000804127825 */ /* 0x001fe400078e000e */
[----:B------:R-:W2:Y:S04]  /*0210*/  LDG.E.64.CONSTANT R6, desc[UR12][R6.64] ;  /* 0x0000000c06067981 */ /* 0x000ea8000c1e9b00 */
[----:B------:R-:W2:Y:S01]  /*0220*/  LDG.E.64.CONSTANT R18, desc[UR12][R18.64] ;  /* 0x0000000c12127981 */ /* 0x000ea2000c1e9b00 */
[----:B------:R-:W-:Y:S01]  /*0230*/  BSSY.RECONVERGENT B0, `(.L_x_122) ;  /* 0x00000b7000007945 */ /* 0x000fe20003800200 */
[----:B--2---:R-:W-:-:S04]  /*0240*/  IMAD.WIDE.U32 R20, R7, R18, RZ ;  /* 0x0000001207147225 */ /* 0x004fc800078e00ff */
[----:B------:R-:W-:Y:S02]  /*0250*/  IMAD R5, R19, R6, RZ ;  /* 0x0000000613057224 */ /* 0x000fe400078e02ff */
[----:B------:R-:W-:-:S04]  /*0260*/  IMAD.WIDE.U32 R22, P0, R6, R19, R20 ;  /* 0x0000001306167225 */ /* 0x000fc80007800014 */
[----:B------:R-:W-:-:S04]  /*0270*/  IMAD.WIDE.U32 R20, R6, R18, RZ ;  /* 0x0000001206147225 */ /* 0x000fc800078e00ff */
[----:B------:R-:W-:Y:S01]  /*0280*/  IMAD.X R25, RZ, RZ, RZ, P0 ;  /* 0x000000ffff197224 */ /* 0x000fe200000e06ff */
[----:B------:R-:W-:Y:S01]  /*0290*/  IADD3 RZ, P0, PT, R21, R22, RZ ;  /* 0x0000001615ff7210 */ /* 0x000fe20007f1e0ff */
[----:B------:R-:W-:Y:S02]  /*02a0*/  IMAD.MOV.U32 R24, RZ, RZ, R23 ;  /* 0x000000ffff187224 */ /* 0x000fe400078e0017 */
[----:B------:R-:W-:-:S04]  /*02b0*/  IMAD.WIDE.U32 R26, R18, R6, RZ ;  /* 0x00000006121a7225 */ /* 0x000fc800078e00ff */
[----:B------:R-:W-:-:S04]  /*02c0*/  IMAD.WIDE.U32.X R20, R7, R19, R24, P0 ;  /* 0x0000001307147225 */ /* 0x000fc800000e0418 */
[----:B------:R-:W-:Y:S01]  /*02d0*/  IMAD R5, R7, R18, R5 ;  /* 0x0000001207057224 */ /* 0x000fe200078e0205 */
[----:B------:R-:W-:-:S04]  /*02e0*/  ISETP.NE.U32.AND P0, PT, R20, RZ, PT ;  /* 0x000000ff1400720c */ /* 0x000fc80003f05070 */
[----:B------:R-:W-:Y:S02]  /*02f0*/  ISETP.NE.AND.EX P0, PT, R21, RZ, PT, P0 ;  /* 0x000000ff1500720c */ /* 0x000fe40003f05300 */
[----:B------:R-:W-:-:S11]  /*0300*/  IADD3 R18, PT, PT, R27, R5, RZ ;  /* 0x000000051b127210 */ /* 0x000fd60007ffe0ff */
[----:B------:R-:W-:Y:S05]  /*0310*/  @P0 BRA `(.L_x_123) ;  /* 0x0000000000740947 */ /* 0x000fea0003800000 */
        /* <DEDUP_REMOVED lines=8> */
[----:B------:R0:W2:Y:S02]  /*03a0*/  F2I.FTZ.U32.TRUNC.NTZ R7, R6 ;  /* 0x0000000600077305 */ /* 0x0000a4000021f000 */
[----:B0-----:R-:W-:Y:S02]  /*03b0*/  HFMA2 R6, -RZ, RZ, 0, 0 ;  /* 0x00000000ff067431 */ /* 0x001fe400000001ff */
[----:B--2---:R-:W-:-:S04]  /*03c0*/  IMAD.MOV R19, RZ, RZ, -R7 ;  /* 0x000000ffff137224 */ /* 0x004fc800078e0a07 */
        /* <DEDUP_REMOVED lines=11> */
.L_x_124:
[----:B------:R-:W-:Y:S01]  /*0480*/  IMAD.MOV.U32 R5, RZ, RZ, R26 ;  /* 0x000000ffff057224 */ /* 0x000fe200078e001a */
[----:B------:R-:W-:Y:S02]  /*0490*/  MOV R7, R18 ;  /* 0x0000001200077202 */ /* 0x000fe40000000f00 */
[----:B------:R-:W-:-:S07]  /*04a0*/  MOV R6, 0x4c0 ;  /* 0x000004c000067802 */ /* 0x000fce0000000f00 */
[----:B-1---5:R-:W-:Y:S05]  /*04b0*/  CALL.REL.NOINC `($__internal_2_$__cuda_sm20_rem_u64) ;  /* 0x0000002000dc7944 */ /* 0x022fea0003c00000 */
[----:B------:R-:W-:Y:S02]  /*04c0*/  IMAD.MOV.U32 R23, RZ, RZ, R22 ;  /* 0x000000ffff177224 */ /* 0x000fe400078e0016 */
[----:B------:R-:W-:Y:S01]  /*04d0*/  IMAD.MOV.U32 R22, RZ, RZ, R7 ;  /* 0x000000ffff167224 */ /* 0x000fe200078e0007 */
[----:B------:R-:W-:Y:S06]  /*04e0*/  BRA `(.L_x_125) ;  /* 0x00000008002c7947 */ /* 0x000fec0003800000 */
.L_x_123:
[----:B------:R-:W-:Y:S02]  /*04f0*/  HFMA2 R5, -RZ, RZ, 0, 0 ;  /* 0x00000000ff057431 */ /* 0x000fe400000001ff */
[----:B------:R-:W-:Y:S01]  /*0500*/  IMAD.MOV.U32 R7, RZ, RZ, 0x1 ;  /* 0x00000001ff077424 */ /* 0x000fe200078e00ff */
[----:B------:R-:W-:-:S07]  /*0510*/  MOV R6, 0x530 ;  /* 0x0000053000067802 */ /* 0x000fce0000000f00 */
[----:B-1---5:R-:W-:Y:S05]  /*0520*/  CALL.REL.NOINC `($__internal_2_$__cuda_sm20_rem_u64) ;  /* 0x0000002000c07944 */ /* 0x022fea0003c00000 */
        /* <DEDUP_REMOVED lines=12> */
[----:B0-----:R-:W-:-:S06]  /*05f0*/  IADD3 R6, PT, PT, R19, 0xffffffe, RZ ;  /* 0x0ffffffe13067810 */ /* 0x001fcc0007ffe0ff */
        /* <DEDUP_REMOVED lines=14> */
.L_x_127:
[----:B------:R-:W-:Y:S01]  /*06e0*/  IMAD.MOV.U32 R5, RZ, RZ, R24 ;  /* 0x000000ffff057224 */ /* 0x000fe200078e0018 */
[----:B------:R-:W-:-:S07]  /*06f0*/  MOV R6, 0x710 ;  /* 0x0000071000067802 */ /* 0x000fce0000000f00 */
[----:B------:R-:W-:Y:S05]  /*0700*/  CALL.REL.NOINC `($__internal_2_$__cuda_sm20_rem_u64) ;  /* 0x0000002000487944 */ /* 0x000fea0003c00000 */
[----:B------:R-:W-:Y:S01]  /*0710*/  IMAD.MOV.U32 R28, RZ, RZ, R7 ;  /* 0x000000ffff1c7224 */ /* 0x000fe200078e0007 */
[----:B------:R-:W-:-:S07]  /*0720*/  MOV R29, R22 ;  /* 0x00000016001d7202 */ /* 0x000fce0000000f00 */
.L_x_128:
[----:B------:R-:W-:Y:S05]  /*0730*/  BSYNC.RECONVERGENT B1 ;  /* 0x0000000000017941 */ /* 0x000fea0003800200 */
.L_x_126:
        /* <DEDUP_REMOVED lines=23> */
.L_x_130:
[----:B------:R-:W-:Y:S01]  /*08b0*/  IMAD.MOV.U32 R5, RZ, RZ, R26 ;  /* 0x000000ffff057224 */ /* 0x000fe200078e001a */
[----:B------:R-:W-:Y:S02]  /*08c0*/  MOV R7, R18 ;  /* 0x0000001200077202 */ /* 0x000fe40000000f00 */
[----:B------:R-:W-:-:S07]  /*08d0*/  MOV R6, 0x8f0 ;  /* 0x000008f000067802 */ /* 0x000fce0000000f00 */
[----:B------:R-:W-:Y:S05]  /*08e0*/  CALL.REL.NOINC `($__internal_2_$__cuda_sm20_rem_u64) ;  /* 0x0000001c00d07944 */ /* 0x000fea0003c00000 */
[----:B------:R-:W-:Y:S02]  /*08f0*/  IMAD.MOV.U32 R18, RZ, RZ, R7 ;  /* 0x000000ffff127224 */ /* 0x000fe400078e0007 */
[----:B------:R-:W-:-:S07]  /*0900*/  IMAD.MOV.U32 R19, RZ, RZ, R22 ;  /* 0x000000ffff137224 */ /* 0x000fce00078e0016 */
.L_x_131:
[----:B------:R-:W-:Y:S05]  /*0910*/  BSYNC.RECONVERGENT B1 ;  /* 0x0000000000017941 */ /* 0x000fea0003800200 */
.L_x_129:
[----:B------:R-:W-:Y:S01]  /*0920*/  LOP3.LUT R5, R21, UR11, RZ, 0xfc, !PT ;  /* 0x0000000b15057c12 */ /* 0x000fe2000f8efcff */
[----:B------:R-:W-:Y:S03]  /*0930*/  BSSY.RECONVERGENT B1, `(.L_x_132) ;  /* 0x000001c000017945 */ /* 0x000fe60003800200 */
[----:B------:R-:W-:-:S13]  /*0940*/  ISETP.NE.U32.AND P0, PT, R5, RZ, PT ;  /* 0x000000ff0500720c */ /* 0x000fda0003f05070 */
[----:B------:R-:W-:Y:S05]  /*0950*/  @P0 BRA `(.L_x_133) ;  /* 0x00000000004c0947 */ /* 0x000fea0003800000 */
[----:B------:R-:W0:Y:S01]  /*0960*/  I2F.U32.RP R21, UR14 ;  /* 0x0000000e00157d06 */ /* 0x000e220008209000 */
[----:B------:R-:W-:-:S07]  /*0970*/  ISETP.NE.U32.AND P1, PT, RZ, UR14, PT ;  /* 0x0000000eff007c0c */ /* 0x000fce000bf25070 */
[----:B0-----:R-:W0:Y:S02]  /*0980*/  MUFU.RCP R21, R21 ;  /* 0x0000001500157308 */ /* 0x001e240000001000 */
[----:B0-----:R-:W-:Y:S01]  /*0990*/  IADD3 R6, PT, PT, R21, 0xffffffe, RZ ;  /* 0x0ffffffe15067810 */ /* 0x001fe20007ffe0ff */
[----:B------:R-:W-:-:S05]  /*09a0*/  HFMA2 R21, -RZ, RZ, 0, 0 ;  /* 0x00000000ff157431 */ /* 0x000fca00000001ff */
        /* <DEDUP_REMOVED lines=14> */
.L_x_133:
[----:B------:R-:W-:Y:S01]  /*0a90*/  IMAD.MOV.U32 R5, RZ, RZ, R20 ;  /* 0x000000ffff057224 */ /* 0x000fe200078e0014 */
[----:B------:R-:W-:Y:S01]  /*0aa0*/  MOV R6, 0xad0 ;  /* 0x00000ad000067802 */ /* 0x000fe20000000f00 */
[----:B------:R-:W-:-:S07]  /*0ab0*/  IMAD.MOV.U32 R7, RZ, RZ, R21 ;  /* 0x000000ffff077224 */ /* 0x000fce00078e0015 */
[----:B------:R-:W-:Y:S05]  /*0ac0*/  CALL.REL.NOINC `($__internal_2_$__cuda_sm20_rem_u64) ;  /* 0x0000001c00587944 */ /* 0x000fea0003c00000 */
[----:B------:R-:W-:Y:S01]  /*0ad0*/  MOV R20, R7 ;  /* 0x0000000700147202 */ /* 0x000fe20000000f00 */
[----:B------:R-:W-:-:S07]  /*0ae0*/  IMAD.MOV.U32 R21, RZ, RZ, R22 ;  /* 0x000000ffff157224 */ /* 0x000fce00078e0016 */
.L_x_134:
[----:B------:R-:W-:Y:S05]  /*0af0*/  BSYNC.RECONVERGENT B1 ;  /* 0x0000000000017941 */ /* 0x000fea0003800200 */
.L_x_132:
        /* <DEDUP_REMOVED lines=27> */
.L_x_136:
[----:B------:R-:W-:Y:S01]  /*0cb0*/  IMAD.MOV.U32 R5, RZ, RZ, R6 ;  /* 0x000000ffff057224 */ /* 0x000fe200078e0006 */
[----:B------:R-:W-:Y:S01]  /*0cc0*/  MOV R6, 0xcf0 ;  /* 0x00000cf000067802 */ /* 0x000fe20000000f00 */
[----:B------:R-:W-:-:S07]  /*0cd0*/  IMAD.MOV.U32 R7, RZ, RZ, R20 ;  /* 0x000000ffff077224 */ /* 0x000fce00078e0014 */
[----:B------:R-:W-:Y:S05]  /*0ce0*/  CALL.REL.NOINC `($__internal_2_$__cuda_sm20_rem_u64) ;  /* 0x0000001800d07944 */ /* 0x000fea0003c00000 */
[----:B------:R-:W-:Y:S01]  /*0cf0*/  MOV R6, R7 ;  /* 0x0000000700067202 */ /* 0x000fe20000000f00 */
[----:B------:R-:W-:-:S07]  /*0d00*/  IMAD.MOV.U32 R7, RZ, RZ, R22 ;  /* 0x000000ffff077224 */ /* 0x000fce00078e0016 */
.L_x_137:
[----:B------:R-:W-:Y:S05]  /*0d10*/  BSYNC.RECONVERGENT B1 ;  /* 0x0000000000017941 */ /* 0x000fea0003800200 */
.L_x_135:
        /* <DEDUP_REMOVED lines=8> */
.L_x_125:
[----:B------:R-:W-:Y:S05]  /*0da0*/  BSYNC.RECONVERGENT B0 ;  /* 0x0000000000007941 */ /* 0x000fea0003800200 */
.L_x_122:
[----:B------:R-:W-:-:S04]  /*0db0*/  IMAD.WIDE.U32 R6, R3, 0x8, R12 ;  /* 0x0000000803067825 */ /* 0x000fc800078e000c */
[----:B------:R-:W-:Y:S02]  /*0dc0*/  IMAD.WIDE.U32 R20, R3, 0x8, R14 ;  /* 0x0000000803147825 */ /* 0x000fe400078e000e */
[----:B------:R-:W2:Y:S04]  /*0dd0*/  LDG.E.64.CONSTANT R6, desc[UR12][R6.64] ;  /* 0x0000000c06067981 */ /* 0x000ea8000c1e9b00 */
[----:B------:R-:W2:Y:S01]  /*0de0*/  LDG.E.64.CONSTANT R20, desc[UR12][R20.64] ;  /* 0x0000000c14147981 */ /* 0x000ea2000c1e9b00 */
[----:B-----5:R-:W-:Y:S01]  /*0df0*/  IADD3 R10, P1, PT, R10, R22, RZ ;  /* 0x000000160a0a7210 */ /* 0x020fe20007f3e0ff */
[----:B------:R-:W-:Y:S03]  /*0e00*/  BSSY.RECONVERGENT B0, `(.L_x_138) ;  /* 0x00000b8000007945 */ /* 0x000fe60003800200 */
[----:B------:R-:W-:Y:S01]  /*0e10*/  IADD3.X R11, PT, PT, R11, R23, RZ, P1, !PT ;  /* 0x000000170b0b7210 */ /* 0x000fe20000ffe4ff */
[----:B--2---:R-:W-:-:S04]  /*0e20*/  IMAD.WIDE.U32 R18, R7, R20, RZ ;  /* 0x0000001407127225 */ /* 0x004fc800078e00ff */
[----:B------:R-:W-:-:S04]  /*0e30*/  IMAD.WIDE.U32 R26, R6, R20, RZ ;  /* 0x00000014061a7225 */ /* 0x000fc800078e00ff */
[----:B------:R-:W-:-:S04]  /*0e40*/  IMAD.WIDE.U32 R18, P0, R6, R21, R18 ;  /* 0x0000001506127225 */ /* 0x000fc80007800012 */
[----:B------:R-:W-:Y:S01]  /*0e50*/  IMAD.X R25, RZ, RZ, RZ, P0 ;  /* 0x000000ffff197224 */ /* 0x000fe200000e06ff */
[----:B------:R-:W-:Y:S01]  /*0e60*/  IADD3 RZ, P0, PT, R27, R18, RZ ;  /* 0x000000121bff7210 */ /* 0x000fe20007f1e0ff */
[----:B------:R-:W-:Y:S02]  /*0e70*/  IMAD.MOV.U32 R24, RZ, RZ, R19 ;  /* 0x000000ffff187224 */ /* 0x000fe400078e0013 */
[----:B------:R-:W-:Y:S02]  /*0e80*/  IMAD R5, R21, R6, RZ ;  /* 0x0000000615057224 */ /* 0x000fe400078e02ff */
[----:B------:R-:W-:-:S04]  /*0e90*/  IMAD.WIDE.U32.X R18, R7, R21, R24, P0 ;  /* 0x0000001507127225 */ /* 0x000fc800000e0418 */
[----:B------:R-:W-:Y:S01]  /*0ea0*/  IMAD R5, R7, R20, R5 ;  /* 0x0000001407057224 */ /* 0x000fe200078e0205 */
[----:B------:R-:W-:Y:S01]  /*0eb0*/  ISETP.NE.U32.AND P0, PT, R18, RZ, PT ;  /* 0x000000ff1200720c */ /* 0x000fe20003f05070 */
[----:B------:R-:W-:-:S03]  /*0ec0*/  IMAD.WIDE.U32 R20, R20, R6, RZ ;  /* 0x0000000614147225 */ /* 0x000fc600078e00ff */
[----:B------:R-:W-:Y:S01]  /*0ed0*/  ISETP.NE.AND.EX P0, PT, R19, RZ, PT, P0 ;  /* 0x000000ff1300720c */ /* 0x000fe20003f05300 */
[----:B------:R-:W-:-:S12]  /*0ee0*/  IMAD.IADD R26, R21, 0x1, R5 ;  /* 0x00000001151a7824 */ /* 0x000fd800078e0205 */
[----:B------:R-:W-:Y:S05]  /*0ef0*/  @!P0 BRA `(.L_x_139) ;  /* 0x0000000800308947 */ /* 0x000fea0003800000 */
[----:B------:R-:W-:Y:S02]  /*0f00*/  HFMA2 R7, -RZ, RZ, 0, 5.9604644775390625e-08 ;  /* 0x00000001ff077431 */ /* 0x000fe400000001ff */
[----:B------:R-:W-:Y:S01]  /*0f10*/  IMAD.MOV.U32 R5, RZ, RZ, RZ ;  /* 0x000000ffff057224 */ /* 0x000fe200078e00ff */
[----:B------:R-:W-:-:S07]  /*0f20*/  MOV R6, 0xf40 ;  /* 0x00000f4000067802 */ /* 0x000fce0000000f00 */
[----:B-1----:R-:W-:Y:S05]  /*0f30*/  CALL.REL.NOINC `($__internal_2_$__cuda_sm20_rem_u64) ;  /* 0x00000018003c7944 */ /* 0x002fea0003c00000 */
        /* <DEDUP_REMOVED lines=27> */
.L_x_141:
[----:B------:R-:W-:Y:S02]  /*10f0*/  MOV R5, R24 ;  /* 0x0000001800057202 */ /* 0x000fe40000000f00 */
[----:B------:R-:W-:-:S07]  /*1100*/  MOV R6, 0x1120 ;  /* 0x0000112000067802 */ /* 0x000fce0000000f00 */
[----:B------:R-:W-:Y:S05]  /*1110*/  CALL.REL.NOINC `($__internal_2_$__cuda_sm20_rem_u64) ;  /* 0x0000001400c47944 */ /* 0x000fea0003c00000 */
[----:B------:R-:W-:Y:S02]  /*1120*/  IMAD.MOV.U32 R28, RZ, RZ, R7 ;  /* 0x000000ffff1c7224 */ /* 0x000fe400078e0007 */
[----:B------:R-:W-:-:S07]  /*1130*/  IMAD.MOV.U32 R29, RZ, RZ, R22 ;  /* 0x000000ffff1d7224 */ /* 0x000fce00078e0016 */
.L_x_142:
[----:B------:R-:W-:Y:S05]  /*1140*/  BSYNC.RECONVERGENT B1 ;  /* 0x0000000000017941 */ /* 0x000fea0003800200 */
.L_x_140:
        /* <DEDUP_REMOVED lines=23> */
.L_x_144:
[----:B------:R-:W-:Y:S01]  /*12c0*/  IMAD.MOV.U32 R5, RZ, RZ, R20 ;  /* 0x000000ffff057224 */ /* 0x000fe200078e0014 */
[----:B------:R-:W-:Y:S01]  /*12d0*/  MOV R6, 0x1300 ;  /* 0x0000130000067802 */ /* 0x000fe20000000f00 */
[----:B------:R-:W-:-:S07]  /*12e0*/  IMAD.MOV.U32 R7, RZ, RZ, R26 ;  /* 0x000000ffff077224 */ /* 0x000fce00078e001a */
[----:B------:R-:W-:Y:S05]  /*12f0*/  CALL.REL.NOINC `($__internal_2_$__cuda_sm20_rem_u64) ;  /* 0x00000014004c7944 */ /* 0x000fea0003c00000 */
[----:B------:R-:W-:Y:S01]  /*1300*/  MOV R20, R7 ;  /* 0x0000000700147202 */ /* 0x000fe20000000f00 */
[----:B------:R-:W-:-:S07]  /*1310*/  IMAD.MOV.U32 R21, RZ, RZ, R22 ;  /* 0x000000ffff157224 */ /* 0x000fce00078e0016 */
.L_x_145:
[----:B------:R-:W-:Y:S05]  /*1320*/  BSYNC.RECONVERGENT B1 ;  /* 0x0000000000017941 */ /* 0x000fea0003800200 */
.L_x_143:
        /* <DEDUP_REMOVED lines=23> */
.L_x_147:
[----:B------:R-:W-:Y:S01]  /*14a0*/  MOV R5, R18 ;  /* 0x0000001200057202 */ /* 0x000fe20000000f00 */
[----:B------:R-:W-:Y:S01]  /*14b0*/  IMAD.MOV.U32 R7, RZ, RZ, R19 ;  /* 0x000000ffff077224 */ /* 0x000fe200078e0013 */
[----:B------:R-:W-:-:S07]  /*14c0*/  MOV R6, 0x14e0 ;  /* 0x000014e000067802 */ /* 0x000fce0000000f00 */
[----:B------:R-:W-:Y:S05]  /*14d0*/  CALL.REL.NOINC `($__internal_2_$__cuda_sm20_rem_u64) ;  /* 0x0000001000d47944 */ /* 0x000fea0003c00000 */
[----:B------:R-:W-:Y:S01]  /*14e0*/  IMAD.MOV.U32 R18, RZ, RZ, R7 ;  /* 0x000000ffff127224 */ /* 0x000fe200078e0007 */
[----:B------:R-:W-:-:S07]  /*14f0*/  MOV R19, R22 ;  /* 0x0000001600137202 */ /* 0x000fce0000000f00 */
.L_x_148:
[----:B------:R-:W-:Y:S05]  /*1500*/  BSYNC.RECONVERGENT B1 ;  /* 0x0000000000017941 */ /* 0x000fea0003800200 */
.L_x_146:
        /* <DEDUP_REMOVED lines=27> */
.L_x_150:
[----:B------:R-:W-:Y:S01]  /*16c0*/  MOV R5, R6 ;  /* 0x0000000600057202 */ /* 0x000fe20000000f00 */
[----:B------:R-:W-:Y:S01]  /*16d0*/  IMAD.MOV.U32 R7, RZ, RZ, R18 ;  /* 0x000000ffff077224 */ /* 0x000fe200078e0012 */
[----:B------:R-:W-:-:S07]  /*16e0*/  MOV R6, 0x1700 ;  /* 0x0000170000067802 */ /* 0x000fce0000000f00 */
[----:B------:R-:W-:Y:S05]  /*16f0*/  CALL.REL.NOINC `($__internal_2_$__cuda_sm20_rem_u64) ;  /* 0x00000010004c7944 */ /* 0x000fea0003c00000 */
[----:B------:R-:W-:Y:S01]  /*1700*/  IMAD.MOV.U32 R6, RZ, RZ, R7 ;  /* 0x000000ffff067224 */ /* 0x000fe200078e0007 */
[----:B------:R-:W-:-:S07]  /*1710*/  MOV R7, R22 ;  /* 0x0000001600077202 */ /* 0x000fce0000000f00 */
.L_x_151:
[----:B------:R-:W-:Y:S05]  /*1720*/  BSYNC.RECONVERGENT B1 ;  /* 0x0000000000017941 */ /* 0x000fea0003800200 */
.L_x_149:
[----:B------:R-:W-:-:S05]  /*1730*/  IADD3 R23, P0, PT, R20, R6, RZ ;  /* 0x0000000614177210 */ /* 0x000fca0007f1e0ff */
[----:B------:R-:W-:Y:S01]  /*1740*/  IMAD.X R6, R21, 0x1, R7, P0 ;  /* 0x0000000115067824 */ /* 0x000fe200000e0607 */
[----:B------:R-:W-:-:S04]  /*1750*/  ISETP.GE.U32.AND P0, PT, R23, R16, PT ;  /* 0x000000101700720c */ /* 0x000fc80003f06070 */
[----:B------:R-:W-:-:S04]  /*1760*/  ISETP.GE.U32.AND.EX P0, PT, R6, R17, PT, P0 ;  /* 0x000000110600720c */ /* 0x000fc80003f06100 */
[----:B------:R-:W-:Y:S02]  /*1770*/  SEL R22, R16, RZ, P0 ;  /* 0x000000ff10167207 */ /* 0x000fe40000000000 */
[----:B------:R-:W-:Y:S02]  /*1780*/  SEL R5, R17, RZ, P0 ;  /* 0x000000ff11057207 */ /* 0x000fe40000000000 */
[----:B------:R-:W-:-:S05]  /*1790*/  IADD3 R22, P0, PT, -R22, R23, RZ ;  /* 0x0000001716167210 */ /* 0x000fca0007f1e1ff */
[----:B------:R-:W-:Y:S01]  /*17a0*/  IMAD.X R23, R6, 0x1, ~R5, P0 ;  /* 0x0000000106177824 */ /* 0x000fe200000e0e05 */
[----:B------:R-:W-:Y:S07]  /*17b0*/  BRA `(.L_x_152) ;  /* 0x0000000000707947 */ /* 0x000fee0003800000 */
.L_x_139:
[----:B------:R-:W-:-:S04]  /*17c0*/  LOP3.LUT R5, R26, UR11, RZ, 0xfc, !PT ;  /* 0x0000000b1a057c12 */ /* 0x000fc8000f8efcff */
[----:B------:R-:W-:-:S13]  /*17d0*/  ISETP.NE.U32.AND P0, PT, R5, RZ, PT ;  /* 0x000000ff0500720c */ /* 0x000fda0003f05070 */
[----:B------:R-:W-:Y:S05]  /*17e0*/  @P0 BRA `(.L_x_153) ;  /* 0x00000000004c0947 */ /* 0x000fea0003800000 */
[----:B------:R-:W0:Y:S01]  /*17f0*/  I2F.U32.RP R5, UR14 ;  /* 0x0000000e00057d06 */ /* 0x000e220008209000 */
[----:B------:R-:W-:Y:S01]  /*1800*/  ISETP.NE.U32.AND P1, PT, RZ, UR14, PT ;  /* 0x0000000eff007c0c */ /* 0x000fe2000bf25070 */
[----:B------:R-:W-:-:S06]  /*1810*/  HFMA2 R23, -RZ, RZ, 0, 0 ;  /* 0x00000000ff177431 */ /* 0x000fcc00000001ff */
[----:B0-----:R-:W0:Y:S02]  /*1820*/  MUFU.RCP R5, R5 ;  /* 0x0000000500057308 */ /* 0x001e240000001000 */
[----:B0-----:R-:W-:-:S06]  /*1830*/  IADD3 R6, PT, PT, R5, 0xffffffe, RZ ;  /* 0x0ffffffe05067810 */ /* 0x001fcc0007ffe0ff */
[----:B------:R0:W2:Y:S02]  /*1840*/  F2I.FTZ.U32.TRUNC.NTZ R7, R6 ;  /* 0x0000000600077305 */ /* 0x0000a4000021f000 */
[----:B0-----:R-:W-:Y:S02]  /*1850*/  IMAD.MOV.U32 R6, RZ, RZ, RZ ;  /* 0x000000ffff067224 */ /* 0x001fe400078e00ff */
[----:B--2---:R-:W-:-:S04]  /*1860*/  IMAD.MOV R19, RZ, RZ, -R7 ;  /* 0x000000ffff137224 */ /* 0x004fc800078e0a07 */
        /* <DEDUP_REMOVED lines=11> */
.L_x_153:
[----:B------:R-:W-:Y:S01]  /*1920*/  IMAD.MOV.U32 R5, RZ, RZ, R20 ;  /* 0x000000ffff057224 */ /* 0x000fe200078e0014 */
[----:B------:R-:W-:Y:S01]  /*1930*/  MOV R6, 0x1960 ;  /* 0x0000196000067802 */ /* 0x000fe20000000f00 */
[----:B------:R-:W-:-:S07]  /*1940*/  IMAD.MOV.U32 R7, RZ, RZ, R26 ;  /* 0x000000ffff077224 */ /* 0x000fce00078e001a */
[----:B-1----:R-:W-:Y:S05]  /*1950*/  CALL.REL.NOINC `($__internal_2_$__cuda_sm20_rem_u64) ;  /* 0x0000000c00b47944 */ /* 0x002fea0003c00000 */
[----:B------:R-:W-:Y:S01]  /*1960*/  MOV R23, R22 ;  /* 0x0000001600177202 */ /* 0x000fe20000000f00 */
[----:B------:R-:W-:-:S07]  /*1970*/  IMAD.MOV.U32 R22, RZ, RZ, R7 ;  /* 0x000000ffff167224 */ /* 0x000fce00078e0007 */
.L_x_152:
[----:B------:R-:W-:Y:S05]  /*1980*/  BSYNC.RECONVERGENT B0 ;  /* 0x0000000000007941 */ /* 0x000fea0003800200 */
.L_x_138:
[----:B------:R-:W-:Y:S01]  /*1990*/  ISETP.GE.U32.AND P0, PT, R10, R16, PT ;  /* 0x000000100a00720c */ /* 0x000fe20003f06070 */
[----:B------:R-:W-:Y:S01]  /*19a0*/  UIADD3 UR10, UPT, UPT, UR10, 0x2, URZ ;  /* 0x000000020a0a7890 */ /* 0x000fe2000fffe0ff */
[----:B-1----:R-:W-:Y:S02]  /*19b0*/  IMAD.MOV.U32 R19, RZ, RZ, R2 ;  /* 0x000000ffff137224 */ /* 0x002fe400078e0002 */
[----:B------:R-:W-:Y:S01]  /*19c0*/  ISETP.GE.U32.AND.EX P0, PT, R11, R17, PT, P0 ;  /* 0x000000110b00720c */ /* 0x000fe20003f06100 */
[----:B------:R-:W-:Y:S01]  /*19d0*/  UISETP.NE.AND UP0, UPT, UR10, URZ, UPT ;  /* 0x000000ff0a00728c */ /* 0x000fe2000bf05270 */
[C---:B------:R-:W-:Y:S01]  /*19e0*/  IMAD R4, R19.reuse, 0x2, R4 ;  /* 0x0000000213047824 */ /* 0x040fe200078e0204 */
[----:B------:R-:W-:Y:S02]  /*19f0*/  LEA R3, R19, R3, 0x1 ;  /* 0x0000000313037211 */ /* 0x000fe400078e08ff */
[----:B------:R-:W-:Y:S02]  /*1a00*/  SEL R5, R16, RZ, P0 ;  /* 0x000000ff10057207 */ /* 0x000fe40000000000 */
[----:B------:R-:W-:-:S02]  /*1a10*/  SEL R6, R17, RZ, P0 ;  /* 0x000000ff11067207 */ /* 0x000fc40000000000 */
[----:B------:R-:W-:-:S04]  /*1a20*/  IADD3 R5, P0, P1, R22, R10, -R5 ;  /* 0x0000000a16057210 */ /* 0x000fc8000791e805 */
[----:B------:R-:W-:Y:S02]  /*1a30*/  IADD3.X R22, PT, PT, R23, R11, ~R6, P0, P1 ;  /* 0x0000000b17167210 */ /* 0x000fe400007e2c06 */
[----:B------:R-:W-:-:S04]  /*1a40*/  ISETP.GE.U32.AND P0, PT, R5, R16, PT ;  /* 0x000000100500720c */ /* 0x000fc80003f06070 */
[----:B------:R-:W-:-:S04]  /*1a50*/  ISETP.GE.U32.AND.EX P0, PT, R22, R17, PT, P0 ;  /* 0x000000111600720c */ /* 0x000fc80003f06100 */
[----:B------:R-:W-:Y:S02]  /*1a60*/  SEL R10, R16, RZ, P0 ;  /* 0x000000ff100a7207 */ /* 0x000fe40000000000 */
[----:B------:R-:W-:Y:S02]  /*1a70*/  SEL R11, R17, RZ, P0 ;  /* 0x000000ff110b7207 */ /* 0x000fe40000000000 */
[----:B------:R-:W-:-:S05]  /*1a80*/  IADD3 R10, P1, PT, -R10, R5, RZ ;  /* 0x000000050a0a7210 */ /* 0x000fca0007f3e1ff */
[----:B------:R-:W-:Y:S01]  /*1a90*/  IMAD.X R11, R22, 0x1, ~R11, P1 ;  /* 0x00000001160b7824 */ /* 0x000fe200008e0e0b */
[----:B------:R-:W-:Y:S07]  /*1aa0*/  BRA.U UP0, `(.L_x_154) ;  /* 0xffffffe500d07547 */ /* 0x000fee000b83ffff */
.L_x_121:
[----:B------:R-:W1:Y:S02]  /*1ab0*/  LDCU UR6, c[0x0][0x3d8] ;  /* 0x00007b00ff0677ac */ /* 0x000e640008000800 */
[----:B-1----:R-:W-:-:S04]  /*1ac0*/  ULOP3.LUT UR6, UR6, 0x1, URZ, 0xc0, !UPT ;  /* 0x0000000106067892 */ /* 0x002fc8000f8ec0ff */
[----:B------:R-:W-:-:S09]  /*1ad0*/  UISETP.NE.U32.AND UP0, UPT, UR6, 0x1, UPT ;  /* 0x000000010600788c */ /* 0x000fd2000bf05070 */
[----:B------:R-:W-:Y:S05]  /*1ae0*/  BRA.U UP0, `(.L_x_120) ;  /* 0x0000000d00487547 */ /* 0x000fea000b800000 */
[----:B------:R-:W1:Y:S01]  /*1af0*/  LDC.64 R4, c[0x0][0x388] ;  /* 0x0000e200ff047b82 */ /* 0x000e620000000a00 */
[----:B------:R-:W-:-:S07]  /*1b00*/  IMAD R3, R19, UR4, R0 ;  /* 0x0000000413037c24 */ /* 0x000fce000f8e0200 */
[----:B------:R-:W2:Y:S01]  /*1b10*/  LDC.64 R6, c[0x0][0x390] ;  /* 0x0000e400ff067b82 */ /* 0x000ea20000000a00 */
[----:B-1----:R-:W-:-:S06]  /*1b20*/  IMAD.WIDE.U32 R4, R3, 0x8, R4 ;  /* 0x0000000803047825 */ /* 0x002fcc00078e0004 */
[----:B------:R-:W3:Y:S01]  /*1b30*/  LDG.E.64.CONSTANT R4, desc[UR12][R4.64] ;  /* 0x0000000c04047981 */ /* 0x000ee2000c1e9b00 */
[----:B--2---:R-:W-:-:S06]  /*1b40*/  IMAD.WIDE.U32 R6, R3, 0x8, R6 ;  /* 0x0000000803067825 */ /* 0x004fcc00078e0006 */
[----:B------:R-:W3:Y:S01]  /*1b50*/  LDG.E.64.CONSTANT R6, desc[UR12][R6.64] ;  /* 0x0000000c06067981 */ /* 0x000ee2000c1e9b00 */
[----:B------:R-:W-:Y:S01]  /*1b60*/  BSSY.RECONVERGENT B0, `(.L_x_155) ;  /* 0x00000c1000007945 */ /* 0x000fe20003800200 */
[----:B---3--:R-:W-:-:S04]  /*1b70*/  IMAD.WIDE.U32 R2, R5, R6, RZ ;  /* 0x0000000605027225 */ /* 0x008fc800078e00ff */
[----:B------:R-:W-:-:S04]  /*1b80*/  IMAD.WIDE.U32 R12, P0, R4, R7, R2 ;  /* 0x00000007040c7225 */ /* 0x000fc80007800002 */
[----:B------:R-:W-:Y:S01]  /*1b90*/  IMAD.WIDE.U32 R2, R4, R6, RZ ;  /* 0x0000000604027225 */ /* 0x000fe200078e00ff */
[----:B------:R-:W-:-:S03]  /*1ba0*/  IADD3.X R15, PT, PT, RZ, RZ, RZ, P0, !PT ;  /* 0x000000ffff0f7210 */ /* 0x000fc600007fe4ff */
[----:B------:R-:W-:Y:S01]  /*1bb0*/  IMAD.MOV.U32 R14, RZ, RZ, R13 ;  /* 0x000000ffff0e7224 */ /* 0x000fe200078e000d */
[----:B------:R-:W-:-:S05]  /*1bc0*/  IADD3 RZ, P0, PT, R3, R12, RZ ;  /* 0x0000000c03ff7210 */ /* 0x000fca0007f1e0ff */
[----:B------:R-:W-:-:S03]  /*1bd0*/  IMAD.WIDE.U32.X R2, R5, R7, R14, P0 ;  /* 0x0000000705027225 */ /* 0x000fc600000e040e */
[----:B------:R-:W-:-:S04]  /*1be0*/  ISETP.NE.U32.AND P0, PT, R2, RZ, PT ;  /* 0x000000ff0200720c */ /* 0x000fc80003f05070 */
[----:B------:R-:W-:Y:S01]  /*1bf0*/  ISETP.NE.AND.EX P0, PT, R3, RZ, PT, P0 ;  /* 0x000000ff0300720c */ /* 0x000fe20003f05300 */
[-C--:B------:R-:W-:Y:S02]  /*1c00*/  IMAD R15, R7, R4.reuse, RZ ;  /* 0x00000004070f7224 */ /* 0x080fe400078e02ff */
[----:B------:R-:W-:-:S04]  /*1c10*/  IMAD.WIDE.U32 R12, R6, R4, RZ ;  /* 0x00000004060c7225 */ /* 0x000fc800078e00ff */
[----:B------:R-:W-:-:S04]  /*1c20*/  IMAD R15, R5, R6, R15 ;  /* 0x00000006050f7224 */ /* 0x000fc800078e020f */
[----:B------:R-:W-:Y:S02]  /*1c30*/  IMAD.IADD R0, R13, 0x1, R15 ;  /* 0x000000010d007824 */ /* 0x000fe400078e020f */
[----:B------:R-:W-:Y:S05]  /*1c40*/  @!P0 BRA `(.L_x_156) ;  /* 0x0000000800508947 */ /* 0x000fea0003800000 */
[----:B------:R-:W-:Y:S02]  /*1c50*/  HFMA2 R5, -RZ, RZ, 0, 0 ;  /* 0x00000000ff057431 */ /* 0x000fe400000001ff */
[----:B------:R-:W-:Y:S01]  /*1c60*/  IMAD.MOV.U32 R7, RZ, RZ, 0x1 ;  /* 0x00000001ff077424 */ /* 0x000fe200078e00ff */
[----:B------:R-:W-:-:S07]  /*1c70*/  MOV R6, 0x1c90 ;  /* 0x00001c9000067802 */ /* 0x000fce0000000f00 */
[----:B0----5:R-:W-:Y:S05]  /*1c80*/  CALL.REL.NOINC `($__internal_2_$__cuda_sm20_rem_u64) ;  /* 0x0000000800e87944 */ /* 0x021fea0003c00000 */
[----:B------:R-:W0:Y:S01]  /*1c90*/  LDCU UR6, c[0x0][0x39c] ;  /* 0x00007380ff0677ac */ /* 0x000e220008000800 */
[-C--:B------:R-:W-:Y:S01]  /*1ca0*/  IMAD R6, R22, R7.reuse, RZ ;  /* 0x0000000716067224 */ /* 0x080fe200078e02ff */
[----:B------:R-:W-:Y:S01]  /*1cb0*/  BSSY.RECONVERGENT B1, `(.L_x_157) ;  /* 0x0000020000017945 */ /* 0x000fe20003800200 */
[----:B------:R-:W-:-:S04]  /*1cc0*/  IMAD.WIDE.U32 R4, R7, R7, RZ ;  /* 0x0000000707047225 */ /* 0x000fc800078e00ff */
[----:B------:R-:W-:-:S05]  /*1cd0*/  IMAD R7, R7, R22, R6 ;  /* 0x0000001607077224 */ /* 0x000fca00078e0206 */
[----:B------:R-:W-:-:S04]  /*1ce0*/  IADD3 R7, PT, PT, R7, R5, RZ ;  /* 0x0000000507077210 */ /* 0x000fc80007ffe0ff */
[----:B0-----:R-:W-:-:S04]  /*1cf0*/  LOP3.LUT R6, R7, UR6, RZ, 0xfc, !PT ;  /* 0x0000000607067c12 */ /* 0x001fc8000f8efcff */
[----:B------:R-:W-:-:S13]  /*1d00*/  ISETP.NE.U32.AND P0, PT, R6, RZ, PT ;  /* 0x000000ff0600720c */ /* 0x000fda0003f05070 */
[----:B------:R-:W-:Y:S05]  /*1d10*/  @P0 BRA `(.L_x_158) ;  /* 0x0000000000500947 */ /* 0x000fea0003800000 */
[----:B------:R-:W0:Y:S02]  /*1d20*/  LDCU UR6, c[0x0][0x398] ;  /* 0x00007300ff0677ac */ /* 0x000e240008000800 */
[----:B0-----:R-:W0:Y:S01]  /*1d30*/  I2F.U32.RP R15, UR6 ;  /* 0x00000006000f7d06 */ /* 0x001e220008209000 */
        /* <DEDUP_REMOVED lines=15> */
[----:B------:R-:W-:Y:S02]  /*1e30*/  @P0 IADD3 R14, PT, PT, R14, -UR6, RZ ;  /* 0x800000060e0e0c10 */ /* 0x000fe4000fffe0ff */
[----:B------:R-:W-:Y:S01]  /*1e40*/  @!P1 LOP3.LUT R14, RZ, UR6, RZ, 0x33, !PT ;  /* 0x00000006ff0e9c12 */ /* 0x000fe2000f8e33ff */
[----:B------:R-:W-:Y:S06]  /*1e50*/  BRA `(.L_x_159) ;  /* 0x0000000000147947 */ /* 0x000fec0003800000 */
.L_x_158:
[----:B------:R-:W-:Y:S02]  /*1e60*/  MOV R5, R4 ;  /* 0x0000000400057202 */ /* 0x000fe40000000f00 */
[----:B------:R-:W-:-:S07]  /*1e70*/  MOV R6, 0x1e90 ;  /* 0x00001e9000067802 */ /* 0x000fce0000000f00 */
[----:B------:R-:W-:Y:S05]  /*1e80*/  CALL.REL.NOINC `($__internal_2_$__cuda_sm20_rem_u64) ;  /* 0x0000000800687944 */ /* 0x000fea0003c00000 */
[----:B------:R-:W-:Y:S01]  /*1e90*/  IMAD.MOV.U32 R14, RZ, RZ, R7 ;  /* 0x000000ffff0e7224 */ /* 0x000fe200078e0007 */
[----:B------:R-:W-:-:S07]  /*1ea0*/  MOV R15, R22 ;  /* 0x00000016000f7202 */ /* 0x000fce0000000f00 */
.L_x_159:
[----:B------:R-:W-:Y:S05]  /*1eb0*/  BSYNC.RECONVERGENT B1 ;  /* 0x0000000000017941 */ /* 0x000fea0003800200 */
.L_x_157:
[----:B------:R-:W0:Y:S01]  /*1ec0*/  LDCU UR6, c[0x0][0x39c] ;  /* 0x00007380ff0677ac */ /* 0x000e220008000800 */
[----:B------:R-:W-:Y:S01]  /*1ed0*/  BSSY.RECONVERGENT B1, `(.L_x_160) ;  /* 0x000001e000017945 */ /* 0x000fe20003800200 */
[----:B0-----:R-:W-:-:S04]  /*1ee0*/  LOP3.LUT R4, R0, UR6, RZ, 0xfc, !PT ;  /* 0x0000000600047c12 */ /* 0x001fc8000f8efcff */
[----:B------:R-:W-:-:S13]  /*1ef0*/  ISETP.NE.U32.AND P0, PT, R4, RZ, PT ;  /* 0x000000ff0400720c */ /* 0x000fda0003f05070 */
[----:B------:R-:W-:Y:S05]  /*1f00*/  @P0 BRA `(.L_x_161) ;  /* 0x0000000000500947 */ /* 0x000fea0003800000 */
[----:B------:R-:W0:Y:S01]  /*1f10*/  LDCU UR6, c[0x0][0x398] ;  /* 0x00007300ff0677ac */ /* 0x000e220008000800 */
[----:B------:R-:W-:Y:S01]  /*1f20*/  IMAD.MOV.U32 R13, RZ, RZ, RZ ;  /* 0x000000ffff0d7224 */ /* 0x000fe200078e00ff */
[----:B0-----:R-:W0:Y:S01]  /*1f30*/  I2F.U32.RP R6, UR6 ;  /* 0x0000000600067d06 */ /* 0x001e220008209000 */
[----:B------:R-:W-:-:S07]  /*1f40*/  ISETP.NE.U32.AND P1, PT, RZ, UR6, PT ;  /* 0x00000006ff007c0c */ /* 0x000fce000bf25070 */
[----:B0-----:R-:W0:Y:S02]  /*1f50*/  MUFU.RCP R6, R6 ;  /* 0x0000000600067308 */ /* 0x001e240000001000 */
[----:B0-----:R-:W-:-:S06]  /*1f60*/  VIADD R4, R6, 0xffffffe ;  /* 0x0ffffffe06047836 */ /* 0x001fcc0000000000 */
        /* <DEDUP_REMOVED lines=14> */
.L_x_161:
[----:B------:R-:W-:Y:S01]  /*2050*/  MOV R5, R12 ;  /* 0x0000000c00057202 */ /* 0x000fe20000000f00 */
[----:B------:R-:W-:Y:S01]  /*2060*/  IMAD.MOV.U32 R7, RZ, RZ, R0 ;  /* 0x000000ffff077224 */ /* 0x000fe200078e0000 */
[----:B------:R-:W-:-:S07]  /*2070*/  MOV R6, 0x2090 ;  /* 0x0000209000067802 */ /* 0x000fce0000000f00 */
[----:B------:R-:W-:Y:S05]  /*2080*/  CALL.REL.NOINC `($__internal_2_$__cuda_sm20_rem_u64) ;  /* 0x0000000400e87944 */ /* 0x000fea0003c00000 */
[----:B------:R-:W-:Y:S01]  /*2090*/  MOV R12, R7 ;  /* 0x00000007000c7202 */ /* 0x000fe20000000f00 */
[----:B------:R-:W-:-:S07]  /*20a0*/  IMAD.MOV.U32 R13, RZ, RZ, R22 ;  /* 0x000000ffff0d7224 */ /* 0x000fce00078e0016 */
.L_x_162:
[----:B------:R-:W-:Y:S05]  /*20b0*/  BSYNC.RECONVERGENT B1 ;  /* 0x0000000000017941 */ /* 0x000fea0003800200 */
.L_x_160:
[----:B------:R-:W0:Y:S01]  /*20c0*/  LDCU UR6, c[0x0][0x39c] ;  /* 0x00007380ff0677ac */ /* 0x000e220008000800 */
[----:B------:R-:W-:Y:S01]  /*20d0*/  BSSY.RECONVERGENT B1, `(.L_x_163) ;  /* 0x000001e000017945 */ /* 0x000fe20003800200 */
[----:B0-----:R-:W-:-:S04]  /*20e0*/  LOP3.LUT R0, R3, UR6, RZ, 0xfc, !PT ;  /* 0x0000000603007c12 */ /* 0x001fc8000f8efcff */
[----:B------:R-:W-:-:S13]  /*20f0*/  ISETP.NE.U32.AND P0, PT, R0, RZ, PT ;  /* 0x000000ff0000720c */ /* 0x000fda0003f05070 */
[----:B------:R-:W-:Y:S05]  /*2100*/  @P0 BRA `(.L_x_164) ;  /* 0x0000000000500947 */ /* 0x000fea0003800000 */
[----:B------:R-:W0:Y:S01]  /*2110*/  LDCU UR6, c[0x0][0x398] ;  /* 0x00007300ff0677ac */ /* 0x000e220008000800 */
[----:B------:R-:W-:Y:S01]  /*2120*/  HFMA2 R4, -RZ, RZ, 0, 0 ;  /* 0x00000000ff047431 */ /* 0x000fe200000001ff */
[----:B0-----:R-:W0:Y:S01]  /*2130*/  I2F.U32.RP R6, UR6 ;  /* 0x0000000600067d06 */ /* 0x001e220008209000 */
[----:B------:R-:W-:-:S07]  /*2140*/  ISETP.NE.U32.AND P1, PT, RZ, UR6, PT ;  /* 0x00000006ff007c0c */ /* 0x000fce000bf25070 */
[----:B0-----:R-:W0:Y:S02]  /*2150*/  MUFU.RCP R6, R6 ;  /* 0x0000000600067308 */ /* 0x001e240000001000 */
[----:B0-----:R-:W-:-:S06]  /*2160*/  IADD3 R5, PT, PT, R6, 0xffffffe, RZ ;  /* 0x0ffffffe06057810 */ /* 0x001fcc0007ffe0ff */
        /* <DEDUP_REMOVED lines=14> */
.L_x_164:
[----:B------:R-:W-:Y:S01]  /*2250*/  IMAD.MOV.U32 R5, RZ, RZ, R2 ;  /* 0x000000ffff057224 */ /* 0x000fe200078e0002 */
[----:B------:R-:W-:Y:S02]  /*2260*/  MOV R7, R3 ;  /* 0x0000000300077202 */ /* 0x000fe40000000f00 */
[----:B------:R-:W-:-:S07]  /*2270*/  MOV R6, 0x2290 ;  /* 0x0000229000067802 */ /* 0x000fce0000000f00 */
[----:B------:R-:W-:Y:S05]  /*2280*/  CALL.REL.NOINC `($__internal_2_$__cuda_sm20_rem_u64) ;  /* 0x0000000400687944 */ /* 0x000fea0003c00000 */
[----:B------:R-:W-:Y:S01]  /*2290*/  IMAD.MOV.U32 R4, RZ, RZ, R7 ;  /* 0x000000ffff047224 */ /* 0x000fe200078e0007 */
[----:B------:R-:W-:-:S07]  /*22a0*/  MOV R5, R22 ;  /* 0x0000001600057202 */ /* 0x000fce0000000f00 */
.L_x_165:
[----:B------:R-:W-:Y:S05]  /*22b0*/  BSYNC.RECONVERGENT B1 ;  /* 0x0000000000017941 */ /* 0x000fea0003800200 */
.L_x_163:
[----:B------:R-:W0:Y:S01]  /*22c0*/  LDCU UR6, c[0x0][0x39c] ;  /* 0x00007380ff0677ac */ /* 0x000e220008000800 */
[-C--:B------:R-:W-:Y:S01]  /*22d0*/  IMAD R5, R5, R14.reuse, RZ ;  /* 0x0000000e05057224 */ /* 0x080fe200078e02ff */
[----:B------:R-:W-:Y:S01]  /*22e0*/  BSSY.RECONVERGENT B1, `(.L_x_166) ;  /* 0x0000020000017945 */ /* 0x000fe20003800200 */
[----:B------:R-:W-:-:S04]  /*22f0*/  IMAD.WIDE.U32 R2, R4, R14, RZ ;  /* 0x0000000e04027225 */ /* 0x000fc800078e00ff */
[----:B------:R-:W-:-:S04]  /*2300*/  IMAD R5, R15, R4, R5 ;  /* 0x000000040f057224 */ /* 0x000fc800078e0205 */
[----:B------:R-:W-:-:S05]  /*2310*/  IMAD.IADD R7, R3, 0x1, R5 ;  /* 0x0000000103077824 */ /* 0x000fca00078e0205 */
[----:B0-----:R-:W-:-:S04]  /*2320*/  LOP3.LUT R0, R7, UR6, RZ, 0xfc, !PT ;  /* 0x0000000607007c12 */ /* 0x001fc8000f8efcff */
[----:B------:R-:W-:-:S13]  /*2330*/  ISETP.NE.U32.AND P0, PT, R0, RZ, PT ;  /* 0x000000ff0000720c */ /* 0x000fda0003f05070 */
[----:B------:R-:W-:Y:S05]  /*2340*/  @P0 BRA `(.L_x_167) ;  /* 0x0000000000500947 */ /* 0x000fea0003800000 */
[----:B------:R-:W0:Y:S02]  /*2350*/  LDCU UR6, c[0x0][0x398] ;  /* 0x00007300ff0677ac */ /* 0x000e240008000800 */
[----:B0-----:R-:W0:Y:S01]  /*2360*/  I2F.U32.RP R6, UR6 ;  /* 0x0000000600067d06 */ /* 0x001e220008209000 */
[----:B------:R-:W-:-:S07]  /*2370*/  ISETP.NE.U32.AND P1, PT, RZ, UR6, PT ;  /* 0x00000006ff007c0c */ /* 0x000fce000bf25070 */
[----:B0-----:R-:W0:Y:S02]  /*2380*/  MUFU.RCP R6, R6 ;  /* 0x0000000600067308 */ /* 0x001e240000001000 */
[----:B0-----:R-:W-:-:S06]  /*2390*/  IADD3 R4, PT, PT, R6, 0xffffffe, RZ ;  /* 0x0ffffffe06047810 */ /* 0x001fcc0007ffe0ff */
[----:B------:R0:W1:Y:S02]  /*23a0*/  F2I.FTZ.U32.TRUNC.NTZ R5, R4 ;  /* 0x0000000400057305 */ /* 0x000064000021f000 */
[----:B0-----:R-:W-:Y:S02]  /*23b0*/  HFMA2 R4, -RZ, RZ, 0, 0 ;  /* 0x00000000ff047431 */ /* 0x001fe400000001ff */
[----:B-1----:R-:W-:-:S04]  /*23c0*/  IMAD.MOV R3, RZ, RZ, -R5 ;  /* 0x000000ffff037224 */ /* 0x002fc800078e0a05 */
[----:B------:R-:W-:-:S04]  /*23d0*/  IMAD R3, R3, UR6, RZ ;  /* 0x0000000603037c24 */ /* 0x000fc8000f8e02ff */
[----:B------:R-:W-:-:S06]  /*23e0*/  IMAD.HI.U32 R3, R5, R3, R4 ;  /* 0x0000000305037227 */ /* 0x000fcc00078e0004 */
[----:B------:R-:W-:-:S04]  /*23f0*/  IMAD.HI.U32 R0, R3, R2, RZ ;  /* 0x0000000203007227 */ /* 0x000fc800078e00ff */
[----:B------:R-:W-:-:S04]  /*2400*/  IMAD.MOV R3, RZ, RZ, -R0 ;  /* 0x000000ffff037224 */ /* 0x000fc800078e0a00 */
[----:B------:R-:W-:Y:S01]  /*2410*/  IMAD R2, R3, UR6, R2 ;  /* 0x0000000603027c24 */ /* 0x000fe2000f8e0202 */
[----:B------:R-:W-:-:S04]  /*2420*/  MOV R3, RZ ;  /* 0x000000ff00037202 */ /* 0x000fc80000000f00 */
[----:B------:R-:W-:-:S13]  /*2430*/  ISETP.GE.U32.AND P0, PT, R2, UR6, PT ;  /* 0x0000000602007c0c */ /* 0x000fda000bf06070 */
[----:B------:R-:W-:-:S04]  /*2440*/  @P0 IADD3 R2, PT, PT, R2, -UR6, RZ ;  /* 0x8000000602020c10 */ /* 0x000fc8000fffe0ff */
[----:B------:R-:W-:-:S13]  /*2450*/  ISETP.GE.U32.AND P0, PT, R2, UR6, PT ;  /* 0x0000000602007c0c */ /* 0x000fda000bf06070 */
[----:B------:R-:W-:Y:S01]  /*2460*/  @P0 VIADD R2, R2, -UR6 ;  /* 0x8000000602020c36 */ /* 0x000fe20008000000 */
[----:B------:R-:W-:Y:S01]  /*2470*/  @!P1 LOP3.LUT R2, RZ, UR6, RZ, 0x33, !PT ;  /* 0x00000006ff029c12 */ /* 0x000fe2000f8e33ff */
[----:B------:R-:W-:Y:S06]  /*2480*/  BRA `(.L_x_168) ;  /* 0x0000000000147947 */ /* 0x000fec0003800000 */
.L_x_167:
[----:B------:R-:W-:Y:S01]  /*2490*/  IMAD.MOV.U32 R5, RZ, RZ, R2 ;  /* 0x000000ffff057224 */ /* 0x000fe200078e0002 */
[----:B------:R-:W-:-:S07]  /*24a0*/  MOV R6, 0x24c0 ;  /* 0x000024c000067802 */ /* 0x000fce0000000f00 */
[----:B------:R-:W-:Y:S05]  /*24b0*/  CALL.REL.NOINC `($__internal_2_$__cuda_sm20_rem_u64) ;  /* 0x0000000000dc7944 */ /* 0x000fea0003c00000 */
[----:B------:R-:W-:Y:S01]  /*24c0*/  MOV R2, R7 ;  /* 0x0000000700027202 */ /* 0x000fe20000000f00 */
[----:B------:R-:W-:-:S07]  /*24d0*/  IMAD.MOV.U32 R3, RZ, RZ, R22 ;  /* 0x000000ffff037224 */ /* 0x000fce00078e0016 */
.L_x_168:
[----:B------:R-:W-:Y:S05]  /*24e0*/  BSYNC.RECONVERGENT B1 ;  /* 0x0000000000017941 */ /* 0x000fea0003800200 */
.L_x_166:
[----:B------:R-:W0:Y:S01]  /*24f0*/  LDC.64 R4, c[0x0][0x398] ;  /* 0x0000e600ff047b82 */ /* 0x000e220000000a00 */
[----:B------:R-:W-:-:S04]  /*2500*/  IADD3 R23, P0, PT, R12, R2, RZ ;  /* 0x000000020c177210 */ /* 0x000fc80007f1e0ff */
[----:B------:R-:W-:Y:S02]  /*2510*/  IADD3.X R2, PT, PT, R13, R3, RZ, P0, !PT ;  /* 0x000000030d027210 */ /* 0x000fe400007fe4ff */
[----:B0-----:R-:W-:-:S04]  /*2520*/  ISETP.GE.U32.AND P0, PT, R23, R4, PT ;  /* 0x000000041700720c */ /* 0x001fc80003f06070 */
[----:B------:R-:W-:-:S04]  /*2530*/  ISETP.GE.U32.AND.EX P0, PT, R2, R5, PT, P0 ;  /* 0x000000050200720c */ /* 0x000fc80003f06100 */
[----:B------:R-:W-:Y:S02]  /*2540*/  SEL R22, R4, RZ, P0 ;  /* 0x000000ff04167207 */ /* 0x000fe40000000000 */
[----:B------:R-:W-:Y:S02]  /*2550*/  SEL R0, R5, RZ, P0 ;  /* 0x000000ff05007207 */ /* 0x000fe40000000000 */
[----:B------:R-:W-:-:S05]  /*2560*/  IADD3 R22, P0, PT, -R22, R23, RZ ;  /* 0x0000001716167210 */ /* 0x000fca0007f1e1ff */
[----:B------:R-:W-:Y:S01]  /*2570*/  IMAD.X R23, R2, 0x1, ~R0, P0 ;  /* 0x0000000102177824 */ /* 0x000fe200000e0e00 */
[----:B------:R-:W-:Y:S07]  /*2580*/  BRA `(.L_x_169) ;  /* 0x0000000000787947 */ /* 0x000fee0003800000 */
.L_x_156:
[----:B------:R-:W1:Y:S02]  /*2590*/  LDCU UR6, c[0x0][0x39c] ;  /* 0x00007380ff0677ac */ /* 0x000e640008000800 */
[----:B-1----:R-:W-:-:S04]  /*25a0*/  LOP3.LUT R2, R0, UR6, RZ, 0xfc, !PT ;  /* 0x0000000600027c12 */ /* 0x002fc8000f8efcff */
[----:B------:R-:W-:-:S13]  /*25b0*/  ISETP.NE.U32.AND P0, PT, R2, RZ, PT ;  /* 0x000000ff0200720c */ /* 0x000fda0003f05070 */
[----:B------:R-:W-:Y:S05]  /*25c0*/  @P0 BRA `(.L_x_170) ;  /* 0x0000000000500947 */ /* 0x000fea0003800000 */
[----:B------:R-:W1:Y:S01]  /*25d0*/  LDCU UR6, c[0x0][0x398] ;  /* 0x00007300ff0677ac */ /* 0x000e620008000800 */
[----:B------:R-:W-:Y:S01]  /*25e0*/  MOV R23, RZ ;  /* 0x000000ff00177202 */ /* 0x000fe20000000f00 */
[----:B-1----:R-:W1:Y:S01]  /*25f0*/  I2F.U32.RP R0, UR6 ;  /* 0x0000000600007d06 */ /* 0x002e620008209000 */
[----:B------:R-:W-:-:S07]  /*2600*/  ISETP.NE.U32.AND P1, PT, RZ, UR6, PT ;  /* 0x00000006ff007c0c */ /* 0x000fce000bf25070 */
[----:B-1----:R-:W1:Y:S02]  /*2610*/  MUFU.RCP R0, R0 ;  /* 0x0000000000007308 */ /* 0x002e640000001000 */
[----:B-1----:R-:W-:-:S06]  /*2620*/  IADD3 R2, PT, PT, R0, 0xffffffe, RZ ;  /* 0x0ffffffe00027810 */ /* 0x002fcc0007ffe0ff */
[----:B------:R1:W2:Y:S02]  /*2630*/  F2I.FTZ.U32.TRUNC.NTZ R3, R2 ;  /* 0x0000000200037305 */ /* 0x0002a4000021f000 */
[----:B-1----:R-:W-:Y:S02]  /*2640*/  HFMA2 R2, -RZ, RZ, 0, 0 ;  /* 0x00000000ff027431 */ /* 0x002fe400000001ff */
[----:B--2---:R-:W-:-:S04]  /*2650*/  IMAD.MOV R5, RZ, RZ, -R3 ;  /* 0x000000ffff057224 */ /* 0x004fc800078e0a03 */
        /* <DEDUP_REMOVED lines=11> */
.L_x_170:
[----:B------:R-:W-:Y:S01]  /*2710*/  IMAD.MOV.U32 R5, RZ, RZ, R12 ;  /* 0x000000ffff057224 */ /* 0x000fe200078e000c */
[----:B------:R-:W-:Y:S02]  /*2720*/  MOV R7, R0 ;  /* 0x0000000000077202 */ /* 0x000fe40000000f00 */
[----:B------:R-:W-:-:S07]  /*2730*/  MOV R6, 0x2750 ;  /* 0x0000275000067802 */ /* 0x000fce0000000f00 */
[----:B0----5:R-:W-:Y:S05]  /*2740*/  CALL.REL.NOINC `($__internal_2_$__cuda_sm20_rem_u64) ;  /* 0x0000000000387944 */ /* 0x021fea0003c00000 */
[----:B------:R-:W-:Y:S01]  /*2750*/  IMAD.MOV.U32 R23, RZ, RZ, R22 ;  /* 0x000000ffff177224 */ /* 0x000fe200078e0016 */
[----:B------:R-:W-:-:S07]  /*2760*/  MOV R22, R7 ;  /* 0x0000000700167202 */ /* 0x000fce0000000f00 */
.L_x_169:
[----:B0-----:R-:W-:Y:S05]  /*2770*/  BSYNC.RECONVERGENT B0 ;  /* 0x0000000000007941 */ /* 0x001fea0003800200 */
.L_x_155:
[----:B------:R-:W0:Y:S01]  /*2780*/  LDC.64 R4, c[0x0][0x398] ;  /* 0x0000e600ff047b82 */ /* 0x000e220000000a00 */
[----:B-----5:R-:W-:-:S05]  /*2790*/  IADD3 R3, P0, PT, R22, R10, RZ ;  /* 0x0000000a16037210 */ /* 0x020fca0007f1e0ff */
[----:B------:R-:W-:Y:S01]  /*27a0*/  IMAD.X R22, R23, 0x1, R11, P0 ;  /* 0x0000000117167824 */ /* 0x000fe200000e060b */
[----:B0-----:R-:W-:-:S04]  /*27b0*/  ISETP.GE.U32.AND P0, PT, R3, R4, PT ;  /* 0x000000040300720c */ /* 0x001fc80003f06070 */
[----:B------:R-:W-:-:S04]  /*27c0*/  ISETP.GE.U32.AND.EX P0, PT, R22, R5, PT, P0 ;  /* 0x000000051600720c */ /* 0x000fc80003f06100 */
[----:B------:R-:W-:Y:S02]  /*27d0*/  SEL R10, R4, RZ, P0 ;  /* 0x000000ff040a7207 */ /* 0x000fe40000000000 */
[----:B------:R-:W-:Y:S02]  /*27e0*/  SEL R11, R5, RZ, P0 ;  /* 0x000000ff050b7207 */ /* 0x000fe40000000000 */
[----:B------:R-:W-:-:S04]  /*27f0*/  IADD3 R10, P1, PT, -R10, R3, RZ ;  /* 0x000000030a0a7210 */ /* 0x000fc80007f3e1ff */
[----:B------:R-:W-:-:S09]  /*2800*/  IADD3.X R11, PT, PT, ~R11, R22, RZ, P1, !PT ;  /* 0x000000160b0b7210 */ /* 0x000fd20000ffe5ff */
.L_x_120:
[----:B-----5:R-:W-:Y:S01]  /*2810*/  STG.E.64 desc[UR12][R8.64], R10 ;  /* 0x0000000a08007986 */ /* 0x020fe2000c101b0c */
[----:B0-----:R-:W-:Y:S05]  /*2820*/  EXIT ;  /* 0x000000000000794d */ /* 0x001fea0003800000 */
        .weak           $__internal_2_$__cuda_sm20_rem_u64
        .type           $__internal_2_$__cuda_sm20_rem_u64,@function
        .size           $__internal_2_$__cuda_sm20_rem_u64,(.L_x_184 - $__internal_2_$__cuda_sm20_rem_u64)
$__internal_2_$__cuda_sm20_rem_u64:
[----:B------:R-:W-:Y:S01]  /*2830*/  UMOV UR6, UR8 ;  /* 0x0000000800067c82 */ /* 0x000fe20008000000 */
[----:B------:R-:W-:Y:S02]  /*2840*/  UMOV UR7, UR9 ;  /* 0x0000000900077c82 */ /* 0x000fe40008000000 */
[----:B------:R-:W0:Y:S08]  /*2850*/  I2F.U64.RP R22, UR6 ;  /* 0x0000000600167d12 */ /* 0x000e300008309000 */
[----:B0-----:R-:W0:Y:S02]  /*2860*/  MUFU.RCP R22, R22 ;  /* 0x0000001600167308 */ /* 0x001e240000001000 */
[----:B0-----:R-:W-:-:S06]  /*2870*/  VIADD R22, R22, 0x1ffffffe ;  /* 0x1ffffffe16167836 */ /* 0x001fcc0000000000 */
[----:B------:R-:W0:Y:S02]  /*2880*/  F2I.U64.TRUNC R24, R22 ;  /* 0x0000001600187311 */ /* 0x000e24000020d800 */
[----:B0-----:R-:W-:-:S04]  /*2890*/  IMAD.WIDE.U32 R30, R24, UR8, RZ ;  /* 0x00000008181e7c25 */ /* 0x001fc8000f8e00ff */
[C---:B------:R-:W-:Y:S01]  /*28a0*/  IMAD R22, R24.reuse, UR9, R31 ;  /* 0x0000000918167c24 */ /* 0x040fe2000f8e021f */
[----:B------:R-:W-:Y:S01]  /*28b0*/  IADD3 R23, P0, PT, RZ, -R30, RZ ;  /* 0x8000001eff177210 */ /* 0x000fe20007f1e0ff */
[----:B------:R-:W-:Y:S02]  /*28c0*/  IMAD.MOV.U32 R31, RZ, RZ, R24 ;  /* 0x000000ffff1f7224 */ /* 0x000fe400078e0018 */
[----:B------:R-:W-:Y:S02]  /*28d0*/  IMAD R22, R25, UR8, R22 ;  /* 0x0000000819167c24 */ /* 0x000fe4000f8e0216 */
[----:B------:R-:W-:-:S03]  /*28e0*/  IMAD.HI.U32 R30, R24, R23, RZ ;  /* 0x00000017181e7227 */ /* 0x000fc600078e00ff */
[----:B------:R-:W-:-:S05]  /*28f0*/  IADD3.X R22, PT, PT, RZ, ~R22, RZ, P0, !PT ;  /* 0x80000016ff167210 */ /* 0x000fca00007fe4ff */
[----:B------:R-:W-:-:S04]  /*2900*/  IMAD.WIDE.U32 R30, P0, R24, R22, R30 ;  /* 0x00000016181e7225 */ /* 0x000fc8000780001e */
[C---:B------:R-:W-:Y:S02]  /*2910*/  IMAD R24, R25.reuse, R22, RZ ;  /* 0x0000001619187224 */ /* 0x040fe400078e02ff */
[----:B------:R-:W-:-:S04]  /*2920*/  IMAD.HI.U32 R23, P1, R25, R23, R30 ;  /* 0x0000001719177227 */ /* 0x000fc8000782001e */
[----:B------:R-:W-:Y:S01]  /*2930*/  IMAD.HI.U32 R22, R25, R22, RZ ;  /* 0x0000001619167227 */ /* 0x000fe200078e00ff */
[----:B------:R-:W-:-:S04]  /*2940*/  IADD3 R31, P2, PT, R24, R23, RZ ;  /* 0x00000017181f7210 */ /* 0x000fc80007f5e0ff */
[----:B------:R-:W-:Y:S01]  /*2950*/  IADD3.X R22, PT, PT, R22, R25, RZ, P0, !PT ;  /* 0x0000001916167210 */ /* 0x000fe200007fe4ff */
[----:B------:R-:W-:-:S03]  /*2960*/  IMAD.WIDE.U32 R24, R31, UR8, RZ ;  /* 0x000000081f187c25 */ /* 0x000fc6000f8e00ff */
[----:B------:R-:W-:Y:S01]  /*2970*/  IADD3.X R22, PT, PT, RZ, RZ, R22, P2, P1 ;  /* 0x000000ffff167210 */ /* 0x000fe200017e2416 */
[----:B------:R-:W-:Y:S01]  /*2980*/  IMAD R23, R31, UR9, R25 ;  /* 0x000000091f177c24 */ /* 0x000fe2000f8e0219 */
[----:B------:R-:W-:-:S03]  /*2990*/  IADD3 R24, P0, PT, RZ, -R24, RZ ;  /* 0x80000018ff187210 */ /* 0x000fc60007f1e0ff */
[----:B------:R-:W-:Y:S02]  /*29a0*/  IMAD R23, R22, UR8, R23 ;  /* 0x0000000816177c24 */ /* 0x000fe4000f8e0217 */
[----:B------:R-:W-:-:S04]  /*29b0*/  IMAD.HI.U32 R30, R31, R24, RZ ;  /* 0x000000181f1e7227 */ /* 0x000fc800078e00ff */
[----:B------:R-:W-:-:S04]  /*29c0*/  IMAD.X R23, RZ, RZ, ~R23, P0 ;  /* 0x000000ffff177224 */ /* 0x000fc800000e0e17 */
[----:B------:R-:W-:-:S04]  /*29d0*/  IMAD.WIDE.U32 R30, P0, R31, R23, R30 ;  /* 0x000000171f1e7225 */ /* 0x000fc8000780001e */
[C---:B------:R-:W-:Y:S02]  /*29e0*/  IMAD R25, R22.reuse, R23, RZ ;  /* 0x0000001716197224 */ /* 0x040fe400078e02ff */
[----:B------:R-:W-:-:S04]  /*29f0*/  IMAD.HI.U32 R24, P1, R22, R24, R30 ;  /* 0x0000001816187227 */ /* 0x000fc8000782001e */
[----:B------:R-:W-:Y:S01]  /*2a00*/  IMAD.HI.U32 R23, R22, R23, RZ ;  /* 0x0000001716177227 */ /* 0x000fe200078e00ff */
[----:B------:R-:W-:-:S03]  /*2a10*/  IADD3 R24, P2, PT, R25, R24, RZ ;  /* 0x0000001819187210 */ /* 0x000fc60007f5e0ff */
[----:B------:R-:W-:Y:S01]  /*2a20*/  IMAD.MOV.U32 R31, RZ, RZ, RZ ;  /* 0x000000ffff1f7224 */ /* 0x000fe200078e00ff */
[----:B------:R-:W-:Y:S01]  /*2a30*/  IADD3.X R23, PT, PT, R23, R22, RZ, P0, !PT ;  /* 0x0000001617177210 */ /* 0x000fe200007fe4ff */
[----:B------:R-:W-:-:S04]  /*2a40*/  IMAD.HI.U32 R30, R24, R5, RZ ;  /* 0x00000005181e7227 */ /* 0x000fc800078e00ff */
[----:B------:R-:W-:Y:S01]  /*2a50*/  IMAD.WIDE.U32 R30, R24, R7, R30 ;  /* 0x00000007181e7225 */ /* 0x000fe200078e001e */
[----:B------:R-:W-:-:S05]  /*2a60*/  IADD3.X R24, PT, PT, RZ, RZ, R23, P2, P1 ;  /* 0x000000ffff187210 */ /* 0x000fca00017e2417 */
[----:B------:R-:W-:-:S04]  /*2a70*/  IMAD.HI.U32 R22, P0, R24, R5, R30 ;  /* 0x0000000518167227 */ /* 0x000fc8000780001e */
[CC--:B------:R-:W-:Y:S02]  /*2a80*/  IMAD R23, R24.reuse, R7.reuse, RZ ;  /* 0x0000000718177224 */ /* 0x0c0fe400078e02ff */
[----:B------:R-:W-:-:S03]  /*2a90*/  IMAD.HI.U32 R24, R24, R7, RZ ;  /* 0x0000000718187227 */ /* 0x000fc600078e00ff */
[----:B------:R-:W-:Y:S02]  /*2aa0*/  IADD3 R22, P1, PT, R23, R22, RZ ;  /* 0x0000001617167210 */ /* 0x000fe40007f3e0ff */
[----:B------:R-:W-:-:S03]  /*2ab0*/  IADD3.X R23, PT, PT, R24, RZ, RZ, P0, !PT ;  /* 0x000000ff18177210 */ /* 0x000fc600007fe4ff */
[----:B------:R-:W-:-:S04]  /*2ac0*/  IMAD.WIDE.U32 R24, R22, UR8, RZ ;  /* 0x0000000816187c25 */ /* 0x000fc8000f8e00ff */
[----:B------:R-:W-:Y:S01]  /*2ad0*/  IMAD.X R23, RZ, RZ, R23, P1 ;  /* 0x000000ffff177224 */ /* 0x000fe200008e0617 */
[----:B------:R-:W-:Y:S01]  /*2ae0*/  IADD3 R5, P1, PT, -R24, R5, RZ ;  /* 0x0000000518057210 */ /* 0x000fe20007f3e1ff */
[----:B------:R-:W-:Y:S02]  /*2af0*/  IMAD R22, R22, UR9, R25 ;  /* 0x0000000916167c24 */ /* 0x000fe4000f8e0219 */
[----:B------:R-:W-:Y:S02]  /*2b00*/  HFMA2 R25, -RZ, RZ, 0, 0 ;  /* 0x00000000ff197431 */ /* 0x000fe400000001ff */
[----:B------:R-:W-:Y:S01]  /*2b10*/  IMAD.MOV.U32 R24, RZ, RZ, R6 ;  /* 0x000000ffff187224 */ /* 0x000fe200078e0006 */
        /* <DEDUP_REMOVED lines=10> */
[----:B------:R-:W-:Y:S02]  /*2bc0*/  ISETP.NE.U32.AND P1, PT, RZ, UR8, PT ;  /* 0x00000008ff007c0c */ /* 0x000fe4000bf25070 */
[C---:B------:R-:W-:Y:S02]  /*2bd0*/  ISETP.GE.U32.AND.EX P0, PT, R22.reuse, UR9, PT, P0 ;  /* 0x0000000916007c0c */ /* 0x040fe4000bf06100 */
[----:B------:R-:W-:Y:S02]  /*2be0*/  IADD3.X R5, PT, PT, R22, ~UR9, RZ, P2, !PT ;  /* 0x8000000916057c10 */ /* 0x000fe400097fe4ff */
[----:B------:R-:W-:-:S02]  /*2bf0*/  ISETP.NE.AND.EX P1, PT, RZ, UR9, PT, P1 ;  /* 0x00000009ff007c0c */ /* 0x000fc4000bf25310 */
[----:B------:R-:W-:Y:S02]  /*2c00*/  SEL R7, R7, R23, P0 ;  /* 0x0000001707077207 */ /* 0x000fe40000000000 */
[----:B------:R-:W-:Y:S02]  /*2c10*/  SEL R5, R5, R22, P0 ;  /* 0x0000001605057207 */ /* 0x000fe40000000000 */
[----:B------:R-:W-:Y:S02]  /*2c20*/  SEL R7, R7, 0xffffffff, P1 ;  /* 0xffffffff07077807 */ /* 0x000fe40000800000 */
[----:B------:R-:W-:Y:S01]  /*2c30*/  SEL R22, R5, 0xffffffff, P1 ;  /* 0xffffffff05167807 */ /* 0x000fe20000800000 */
[----:B------:R-:W-:Y:S06]  /*2c40*/  RET.REL.NODEC R24 `(fused_ntt_mac) ;  /* 0xffffffd018ec7950 */ /* 0x000fec0003c3ffff */
.L_x_171:
        /* <DEDUP_REMOVED lines=11> */
.L_x_184:


//--------------------- .text.fused_decompose_ntt --------------------------
	.section	.text.fused_decompose_ntt,"ax",@progbits
	.align	128
        .global         fused_decompose_ntt
        .type           fused_decompose_ntt,@function
        .size           fused_decompose_ntt,(.L_x_188 - fused_decompose_ntt)
        .other          fused_decompose_ntt,@"STO_CUDA_ENTRY STV_DEFAULT"
fused_decompose_ntt:
.text.fused_decompose_ntt:
[----:B------:R-:W-:Y:S08]  /*0000*/  LDC R1, c[0x0][0x37c] ;  /* 0x0000df00ff017b82 */ /* 0x000ff00000000800 */
[----:B------:R-:W0:Y:S08]  /*0010*/  S2UR UR6, SR_CTAID.X ;  /* 0x00000000000679c3 */ /* 0x000e300000002500 */
[----:B------:R-:W0:Y:S02]  /*0020*/  LDC R2, c[0x0][0x3e0] ;  /* 0x0000f800ff027b82 */ /* 0x000e240000000800 */
[----:B0-----:R-:W-:-:S13]  /*0030*/  ISETP.LE.U32.AND P0, PT, R2, UR6, PT ;  /* 0x0000000602007c0c */ /* 0x001fda000bf03070 */
[----:B------:R-:W-:Y:S05]  /*0040*/  @P0 EXIT ;  /* 0x000000000000094d */ /* 0x000fea0003800000 */
[----:B------:R-:W0:Y:S01]  /*0050*/  S2R R0, SR_TID.X ;  /* 0x0000000000007919 */ /* 0x000e220000002100 */
[----:B------:R-:W0:Y:S01]  /*0060*/  LDC R7, c[0x0][0x3d4] ;  /* 0x0000f500ff077b82 */ /* 0x000e220000000800 */
[----:B------:R-:W1:Y:S01]  /*0070*/  LDCU.64 UR10, c[0x0][0x358] ;  /* 0x00006b00ff0a77ac */ /* 0x000e620008000a00 */
[----:B------:R-:W-:Y:S01]  /*0080*/  BSSY.RECONVERGENT B0, `(.L_x_172) ;  /* 0x0000023000007945 */ /* 0x000fe20003800200 */
[----:B------:R-:W2:Y:S05]  /*0090*/  LDCU.64 UR4, c[0x0][0x3a0] ;  /* 0x00007400ff0477ac */ /* 0x000eaa0008000a00 */
[----:B------:R-:W3:Y:S01]  /*00a0*/  LDC R3, c[0x0][0x360] ;  /* 0x0000d800ff037b82 */ /* 0x000ee20000000800 */
[----:B------:R-:W4:Y:S01]  /*00b0*/  LDCU.128 UR12, c[0x0][0x3c0] ;  /* 0x00007800ff0c77ac */ /* 0x000f220008000c00 */
[----:B0-----:R-:W-:-:S13]  /*00c0*/  ISETP.GE.U32.AND P0, PT, R0, R7, PT ;  /* 0x000000070000720c */ /* 0x001fda0003f06070 */
[----:B-1234-:R-:W-:Y:S05]  /*00d0*/  @P0 BRA `(.L_x_173) ;  /* 0x0000000000740947 */ /* 0x01efea0003800000 */
[----:B------:R-:W0:Y:S01]  /*00e0*/  S2R R9, SR_CgaCtaId ;  /* 0x0000000000097919 */ /* 0x000e220000008800 */
[----:B------:R-:W1:Y:S01]  /*00f0*/  LDC R11, c[0x0][0x3d0] ;  /* 0x0000f400ff0b7b82 */ /* 0x000e620000000800 */
[----:B------:R-:W-:Y:S02]  /*0100*/  IADD3 R2, PT, PT, -R2, UR6, RZ ;  /* 0x0000000602027c10 */ /* 0x000fe4000fffe1ff */
[----:B------:R-:W-:-:S05]  /*0110*/  MOV R6, 0x400 ;  /* 0x0000040000067802 */ /* 0x000fca0000000f00 */
[----:B------:R-:W2:Y:S01]  /*0120*/  LDC.64 R4, c[0x0][0x388] ;  /* 0x0000e200ff047b82 */ /* 0x000ea20000000a00 */
[----:B-1----:R-:W-:Y:S02]  /*0130*/  IMAD R11, R2, R11, 0x40 ;  /* 0x00000040020b7424 */ /* 0x002fe400078e020b */
[----:B------:R-:W-:Y:S01]  /*0140*/  IMAD.MOV.U32 R2, RZ, RZ, R0 ;  /* 0x000000ffff027224 */ /* 0x000fe200078e0000 */
[----:B0-----:R-:W-:-:S07]  /*0150*/  LEA R6, R9, R6, 0x18 ;  /* 0x0000000609067211 */ /* 0x001fce00078ec0ff */
.L_x_174:
[----:B0-2---:R-:W-:-:S06]  /*0160*/  IMAD.WIDE.U32 R8, R2, 0x8, R4 ;  /* 0x0000000802087825 */ /* 0x005fcc00078e0004 */
        /* <DEDUP_REMOVED lines=13> */
[----:B------:R-:W-:Y:S01]  /*0240*/  IADD3 R8, P0, PT, R8, R13, RZ ;  /* 0x0000000d08087210 */ /* 0x000fe20007f1e0ff */
[----:B------:R-:W-:Y:S02]  /*0250*/  IMAD R13, R2, 0x8, R6 ;  /* 0x00000008020d7824 */ /* 0x000fe400078e0206 */
[----:B------:R-:W-:-:S02]  /*0260*/  IMAD.IADD R2, R3, 0x1, R2 ;  /* 0x0000000103027824 */ /* 0x000fc400078e0202 */
[----:B------:R-:W-:-:S03]  /*0270*/  IMAD.X R9, R9, 0x1, R14, P0 ;  /* 0x0000000109097824 */ /* 0x000fc600000e060e */
[----:B------:R-:W-:Y:S02]  /*0280*/  ISETP.GE.U32.AND P0, PT, R2, R7, PT ;  /* 0x000000070200720c */ /* 0x000fe40003f06070 */
[----:B------:R0:W-:Y:S11]  /*0290*/  STS.64 [R13], R8 ;  /* 0x000000080d007388 */ /* 0x0001f60000000a00 */
[----:B------:R-:W-:Y:S05]  /*02a0*/  @!P0 BRA `(.L_x_174) ;  /* 0xfffffffc00ac8947 */ /* 0x000fea000383ffff */
.L_x_173:
[----:B------:R-:W-:Y:S05]  /*02b0*/  BSYNC.RECONVERGENT B0 ;  /* 0x0000000000007941 */ /* 0x000fea0003800200 */
.L_x_172:
[----:B------:R-:W1:Y:S02]  /*02c0*/  LDCU UR4, c[0x0][0x3d8] ;  /* 0x00007b00ff0477ac */ /* 0x000e640008000800 */
[----:B-1----:R-:W-:Y:S01]  /*02d0*/  UISETP.NE.AND UP0, UPT, UR4, URZ, UPT ;  /* 0x000000ff0400728c */ /* 0x002fe2000bf05270 */
[----:B------:R-:W-:Y:S08]  /*02e0*/  BAR.SYNC.DEFER_BLOCKING 0x0 ;  /* 0x0000000000007b1d */ /* 0x000ff00000010000 */
[----:B------:R-:W-:Y:S05]  /*02f0*/  BRA.U !UP0, `(.L_x_175) ;  /* 0x0000000508ec7547 */ /* 0x000fea000b800000 */
[----:B------:R-:W1:Y:S01]  /*0300*/  I2F.U32.RP R6, R3 ;  /* 0x0000000300067306 */ /* 0x000e620000209000 */
[----:B------:R-:W-:Y:S01]  /*0310*/  IMAD.MOV.U32 R4, RZ, RZ, RZ ;  /* 0x000000ffff047224 */ /* 0x000fe200078e00ff */
[----:B------:R-:W-:Y:S01]  /*0320*/  ISETP.NE.U32.AND P2, PT, R3, RZ, PT ;  /* 0x000000ff0300720c */ /* 0x000fe20003f45070 */
[----:B------:R-:W-:-:S05]  /*0330*/  UMOV UR4, URZ ;  /* 0x000000ff00047c82 */ /* 0x000fca0008000000 */
[----:B-1----:R-:W1:Y:S02]  /*0340*/  MUFU.RCP R6, R6 ;  /* 0x0000000600067308 */ /* 0x002e640000001000 */
[----:B-1----:R-:W-:-:S06]  /*0350*/  VIADD R5, R6, 0xffffffe ;  /* 0x0ffffffe06057836 */ /* 0x002fcc0000000000 */
[----:B------:R-:W1:Y:S02]  /*0360*/  F2I.FTZ.U32.TRUNC.NTZ R5, R5 ;  /* 0x0000000500057305 */ /* 0x000e64000021f000 */
[----:B-1----:R-:W-:-:S04]  /*0370*/  IMAD.MOV R2, RZ, RZ, -R5 ;  /* 0x000000ffff027224 */ /* 0x002fc800078e0a05 */
[----:B0-----:R-:W-:Y:S01]  /*0380*/  IMAD R9, R2, R3, RZ ;  /* 0x0000000302097224 */ /* 0x001fe200078e02ff */
[----:B------:R-:W-:-:S03]  /*0390*/  SHF.R.U32.HI R2, RZ, 0x1, R7 ;  /* 0x00000001ff027819 */ /* 0x000fc60000011607 */
[----:B------:R-:W-:Y:S01]  /*03a0*/  IMAD.HI.U32 R7, R5, R9, R4 ;  /* 0x0000000905077227 */ /* 0x000fe200078e0004 */
[----:B------:R-:W-:-:S05]  /*03b0*/  IADD3 R4, PT, PT, R3, -0x1, R2 ;  /* 0xffffffff03047810 */ /* 0x000fca0007ffe002 */
[----:B------:R-:W-:-:S04]  /*03c0*/  IMAD.HI.U32 R7, R7, R4, RZ ;  /* 0x0000000407077227 */ /* 0x000fc800078e00ff */
[----:B------:R-:W-:-:S04]  /*03d0*/  IMAD.MOV R6, RZ, RZ, -R7 ;  /* 0x000000ffff067224 */ /* 0x000fc800078e0a07 */
[----:B------:R-:W-:-:S05]  /*03e0*/  IMAD R4, R3, R6, R4 ;  /* 0x0000000603047224 */ /* 0x000fca00078e0204 */
[----:B------:R-:W-:-:S13]  /*03f0*/  ISETP.GE.U32.AND P0, PT, R4, R3, PT ;  /* 0x000000030400720c */ /* 0x000fda0003f06070 */
[----:B------:R-:W-:Y:S02]  /*0400*/  @P0 IMAD.IADD R4, R4, 0x1, -R3 ;  /* 0x0000000104040824 */ /* 0x000fe400078e0a03 */
[----:B------:R-:W-:-:S03]  /*0410*/  @P0 VIADD R7, R7, 0x1 ;  /* 0x0000000107070836 */ /* 0x000fc60000000000 */
[----:B------:R-:W-:-:S13]  /*0420*/  ISETP.GE.U32.AND P1, PT, R4, R3, PT ;  /* 0x000000030400720c */ /* 0x000fda0003f26070 */
[----:B------:R-:W-:Y:S01]  /*0430*/  @P1 VIADD R7, R7, 0x1 ;  /* 0x0000000107071836 */ /* 0x000fe20000000000 */
[----:B------:R-:W-:-:S04]  /*0440*/  @!P2 LOP3.LUT R7, RZ, R3, RZ, 0x33, !PT ;  /* 0x00000003ff07a212 */ /* 0x000fc800078e33ff */
[----:B------:R-:W-:-:S05]  /*0450*/  VIMNMX.U32 R4, PT, PT, R7, 0x1, !PT ;  /* 0x0000000107047848 */ /* 0x000fca0007fe0000 */
[----:B------:R-:W-:-:S07]  /*0460*/  IMAD.MOV R4, RZ, RZ, -R4 ;  /* 0x000000ffff047224 */ /* 0x000fce00078e0a04 */
.L_x_179:
[----:B0-----:R-:W0:Y:S01]  /*0470*/  LDC R5, c[0x0][0x3d4] ;  /* 0x0000f500ff057b82 */ /* 0x001e220000000800 */
[----:B------:R-:W1:Y:S01]  /*0480*/  LDCU UR7, c[0x0][0x3d8] ;  /* 0x00007b00ff0777ac */ /* 0x000e620008000800 */
[----:B------:R-:W-:Y:S01]  /*0490*/  IADD3 R6, PT, PT, R3, -0x1, R2 ;  /* 0xffffffff03067810 */ /* 0x000fe20007ffe002 */
[----:B------:R-:W-:-:S03]  /*04a0*/  UIADD3 UR5, UPT, UPT, UR4, 0x1, URZ ;  /* 0x0000000104057890 */ /* 0x000fc6000fffe0ff */
[----:B------:R-:W-:Y:S01]  /*04b0*/  ISETP.GT.U32.AND P0, PT, R3, R6, PT ;  /* 0x000000060300720c */ /* 0x000fe20003f04070 */
[----:B-1----:R-:W-:-:S03]  /*04c0*/  UISETP.NE.AND UP0, UPT, UR5, UR7, UPT ;  /* 0x000000070500728c */ /* 0x002fc6000bf05270 */
[----:B------:R-:W-:Y:S01]  /*04d0*/  UMOV UR7, UR4 ;  /* 0x0000000400077c82 */ /* 0x000fe20008000000 */
[----:B------:R-:W-:Y:S01]  /*04e0*/  UMOV UR4, UR5 ;  /* 0x0000000500047c82 */ /* 0x000fe20008000000 */
[----:B0-----:R-:W-:-:S07]  /*04f0*/  SHF.R.U32.HI R5, RZ, UR5, R5 ;  /* 0x00000005ff057c19 */ /* 0x001fce0008011605 */
[----:B------:R-:W-:Y:S05]  /*0500*/  @P0 BRA `(.L_x_176) ;  /* 0x0000000400600947 */ /* 0x000fea0003800000 */
[----:B------:R-:W0:Y:S01]  /*0510*/  I2F.U32.RP R8, R5 ;  /* 0x0000000500087306 */ /* 0x000e220000209000 */
[----:B------:R-:W1:Y:S01]  /*0520*/  S2UR UR9, SR_CgaCtaId ;  /* 0x00000000000979c3 */ /* 0x000e620000008800 */
[----:B------:R-:W-:Y:S01]  /*0530*/  IMAD.MOV R9, RZ, RZ, -R5 ;  /* 0x000000ffff097224 */ /* 0x000fe200078e0a05 */
[----:B------:R-:W-:Y:S01]  /*0540*/  BSSY.RECONVERGENT B0, `(.L_x_176) ;  /* 0x0000054000007945 */ /* 0x000fe20003800200 */
[----:B------:R-:W-:Y:S01]  /*0550*/  IMAD.MOV.U32 R6, RZ, RZ, RZ ;  /* 0x000000ffff067224 */ /* 0x000fe200078e00ff */
[----:B------:R-:W-:Y:S01]  /*0560*/  ISETP.NE.U32.AND P2, PT, R5, RZ, PT ;  /* 0x000000ff0500720c */ /* 0x000fe20003f45070 */
[----:B------:R-:W-:Y:S01]  /*0570*/  IMAD.MOV.U32 R22, RZ, RZ, R0 ;  /* 0x000000ffff167224 */ /* 0x000fe200078e0000 */
[----:B------:R-:W-:Y:S01]  /*0580*/  UMOV UR5, 0x1 ;  /* 0x0000000100057882 */ /* 0x000fe20000000000 */
[----:B------:R-:W-:Y:S01]  /*0590*/  IMAD.MOV.U32 R23, RZ, RZ, R4 ;  /* 0x000000ffff177224 */ /* 0x000fe200078e0004 */
[----:B------:R-:W-:Y:S01]  /*05a0*/  UMOV UR8, 0x400 ;  /* 0x0000040000087882 */ /* 0x000fe20000000000 */
[----:B------:R-:W-:Y:S01]  /*05b0*/  USHF.L.U32 UR5, UR5, UR7, URZ ;  /* 0x0000000705057299 */ /* 0x000fe200080006ff */
[----:B0-----:R-:W0:Y:S01]  /*05c0*/  MUFU.RCP R8, R8 ;  /* 0x0000000800087308 */ /* 0x001e220000001000 */
[----:B-1----:R-:W-:Y:S01]  /*05d0*/  ULEA UR8, UR9, UR8, 0x18 ;  /* 0x0000000809087291 */ /* 0x002fe2000f8ec0ff */
[----:B0-----:R-:W-:-:S06]  /*05e0*/  VIADD R7, R8, 0xffffffe ;  /* 0x0ffffffe08077836 */ /* 0x001fcc0000000000 */
[----:B------:R-:W0:Y:S02]  /*05f0*/  F2I.FTZ.U32.TRUNC.NTZ R7, R7 ;  /* 0x0000000700077305 */ /* 0x000e24000021f000 */
[----:B0-----:R-:W-:-:S04]  /*0600*/  IMAD R9, R9, R7, RZ ;  /* 0x0000000709097224 */ /* 0x001fc800078e02ff */
[----:B------:R-:W-:Y:S01]  /*0610*/  IMAD.HI.U32 R6, R7, R9, R6 ;  /* 0x0000000907067227 */ /* 0x000fe200078e0006 */
[----:B------:R-:W-:-:S07]  /*0620*/  LOP3.LUT R7, RZ, R5, RZ, 0x33, !PT ;  /* 0x00000005ff077212 */ /* 0x000fce00078e33ff */
.L_x_178:
[----:B------:R-:W-:-:S13]  /*0630*/  ISETP.GE.U32.AND P0, PT, R22, R2, PT ;  /* 0x000000021600720c */ /* 0x000fda0003f06070 */
[----:B0-----:R-:W-:Y:S05]  /*0640*/  @P0 BRA `(.L_x_177) ;  /* 0x00000004000c0947 */ /* 0x001fea0003800000 */
[----:B------:R-:W-:Y:S01]  /*0650*/  IMAD.HI.U32 R10, R6, R22, RZ ;  /* 0x00000016060a7227 */ /* 0x000fe200078e00ff */
[----:B------:R-:W0:Y:S03]  /*0660*/  LDC.64 R14, c[0x0][0x3a0] ;  /* 0x0000e800ff0e7b82 */ /* 0x000e260000000a00 */
[----:B------:R-:W-:-:S04]  /*0670*/  IMAD.MOV R8, RZ, RZ, -R10 ;  /* 0x000000ffff087224 */ /* 0x000fc800078e0a0a */
[----:B------:R-:W-:-:S05]  /*0680*/  IMAD R8, R5, R8, R22 ;  /* 0x0000000805087224 */ /* 0x000fca00078e0216 */
[----:B------:R-:W-:-:S13]  /*0690*/  ISETP.GE.U32.AND P0, PT, R8, R5, PT ;  /* 0x000000050800720c */ /* 0x000fda0003f06070 */
[----:B------:R-:W-:Y:S02]  /*06a0*/  @P0 IMAD.IADD R8, R8, 0x1, -R5 ;  /* 0x0000000108080824 */ /* 0x000fe400078e0a05 */
[----:B------:R-:W-:-:S03]  /*06b0*/  @P0 VIADD R10, R10, 0x1 ;  /* 0x000000010a0a0836 */ /* 0x000fc60000000000 */
[----:B------:R-:W-:Y:S02]  /*06c0*/  ISETP.GE.U32.AND P1, PT, R8, R5, PT ;  /* 0x000000050800720c */ /* 0x000fe40003f26070 */
[----:B------:R-:W1:Y:S11]  /*06d0*/  LDC.64 R8, c[0x0][0x398] ;  /* 0x0000e600ff087b82 */ /* 0x000e760000000a00 */
[----:B------:R-:W-:-:S05]  /*06e0*/  @P1 VIADD R10, R10, 0x1 ;  /* 0x000000010a0a1836 */ /* 0x000fca0000000000 */
[----:B------:R-:W-:Y:S02]  /*06f0*/  SEL R12, R7, R10, !P2 ;  /* 0x0000000a070c7207 */ /* 0x000fe40005000000 */
[----:B------:R-:W2:Y:S03]  /*0700*/  LDC.64 R10, c[0x0][0x390] ;  /* 0x0000e400ff0a7b82 */ /* 0x000ea60000000a00 */
[----:B------:R-:W-:-:S04]  /*0710*/  VIADD R13, R12, UR5 ;  /* 0x000000050c0d7c36 */ /* 0x000fc80008000000 */
[----:B-1----:R-:W-:-:S06]  /*0720*/  IMAD.WIDE.U32 R8, R13, 0x8, R8 ;  /* 0x000000080d087825 */ /* 0x002fcc00078e0008 */
[----:B------:R-:W3:Y:S01]  /*0730*/  LDG.E.64.CONSTANT R8, desc[UR10][R8.64] ;  /* 0x0000000a08087981 */ /* 0x000ee2000c1e9b00 */
[----:B--2---:R-:W-:-:S06]  /*0740*/  IMAD.WIDE.U32 R10, R13, 0x8, R10 ;  /* 0x000000080d0a7825 */ /* 0x004fcc00078e000a */
[----:B------:R-:W2:Y:S01]  /*0750*/  LDG.E.64.CONSTANT R10, desc[UR10][R10.64] ;  /* 0x0000000a0a0a7981 */ /* 0x000ea2000c1e9b00 */
[----:B------:R-:W-:Y:S02]  /*0760*/  IMAD R13, R5, R12, RZ ;  /* 0x0000000c050d7224 */ /* 0x000fe400078e02ff */
[----:B------:R-:W-:Y:S02]  /*0770*/  VIADD R23, R23, 0x1 ;  /* 0x0000000117177836 */ /* 0x000fe40000000000 */
[----:B------:R-:W-:Y:S02]  /*0780*/  IMAD.IADD R12, R22, 0x1, -R13 ;  /* 0x00000001160c7824 */ /* 0x000fe400078e0a0d */
[----:B------:R-:W-:Y:S02]  /*0790*/  IMAD.IADD R22, R3, 0x1, R22 ;  /* 0x0000000103167824 */ /* 0x000fe400078e0216 */
[----:B------:R-:W-:-:S05]  /*07a0*/  IMAD R12, R13, 0x2, R12 ;  /* 0x000000020d0c7824 */ /* 0x000fca00078e020c */
[----:B------:R-:W-:-:S05]  /*07b0*/  LEA R26, R12, UR8, 0x3 ;  /* 0x000000080c1a7c11 */ /* 0x000fca000f8e18ff */
[----:B------:R-:W-:-:S05]  /*07c0*/  IMAD R24, R5, 0x8, R26 ;  /* 0x0000000805187824 */ /* 0x000fca00078e021a */
[----:B------:R-:W3:Y:S02]  /*07d0*/  LDS.64 R12, [R24] ;  /* 0x00000000180c7984 */ /* 0x000ee40000000a00 */
[----:B---3--:R-:W-:-:S04]  /*07e0*/  IMAD.WIDE.U32 R16, R13, R8, RZ ;  /* 0x000000080d107225 */ /* 0x008fc800078e00ff */
[----:B------:R-:W-:-:S04]  /*07f0*/  IMAD.WIDE.U32 R18, R12, R8, RZ ;  /* 0x000000080c127225 */ /* 0x000fc800078e00ff */
[----:B------:R-:W-:-:S04]  /*0800*/  IMAD.WIDE.U32 R16, P0, R9, R12, R16 ;  /* 0x0000000c09107225 */ /* 0x000fc80007800010 */
[----:B------:R-:W-:Y:S01]  /*0810*/  IMAD.X R21, RZ, RZ, RZ, P0 ;  /* 0x000000ffff157224 */ /* 0x000fe200000e06ff */
[----:B------:R-:W-:Y:S01]  /*0820*/  IADD3 RZ, P0, PT, R19, R16, RZ ;  /* 0x0000001013ff7210 */ /* 0x000fe20007f1e0ff */
[----:B------:R-:W-:Y:S01]  /*0830*/  IMAD.MOV.U32 R20, RZ, RZ, R17 ;  /* 0x000000ffff147224 */ /* 0x000fe200078e0011 */
[----:B------:R-:W1:Y:S03]  /*0840*/  LDS.64 R18, [R26] ;  /* 0x000000001a127984 */ /* 0x000e660000000a00 */
[----:B------:R-:W-:-:S04]  /*0850*/  IMAD.WIDE.U32.X R8, R9, R13, R20, P0 ;  /* 0x0000000d09087225 */ /* 0x000fc800000e0414 */
[-C--:B0-----:R-:W-:Y:S02]  /*0860*/  IMAD R9, R9, R14.reuse, RZ ;  /* 0x0000000e09097224 */ /* 0x081fe400078e02ff */
[----:B------:R-:W-:-:S04]  /*0870*/  IMAD.WIDE.U32 R16, R8, R14, RZ ;  /* 0x0000000e08107225 */ /* 0x000fc800078e00ff */
[----:B------:R-:W-:Y:S01]  /*0880*/  IMAD R9, R8, R15, R9 ;  /* 0x0000000f08097224 */ /* 0x000fe200078e0209 */
[----:B------:R-:W-:Y:S01]  /*0890*/  IADD3 R8, P0, PT, RZ, -R16, RZ ;  /* 0x80000010ff087210 */ /* 0x000fe20007f1e0ff */
[----:B--2---:R-:W-:Y:S02]  /*08a0*/  IMAD R13, R13, R10, RZ ;  /* 0x0000000a0d0d7224 */ /* 0x004fe400078e02ff */
        /* <DEDUP_REMOVED lines=24> */
[----:B------:R-:W-:Y:S01]  /*0a30*/  ISETP.NE.AND P0, PT, R23, RZ, PT ;  /* 0x000000ff1700720c */ /* 0x000fe20003f05270 */
[----:B------:R-:W-:-:S05]  /*0a40*/  IMAD.X R11, R12, 0x1, ~R15, P1 ;  /* 0x000000010c0b7824 */ /* 0x000fca00008e0e0f */
[----:B------:R0:W-:Y:S04]  /*0a50*/  STS.64 [R26], R10 ;  /* 0x0000000a1a007388 */ /* 0x0001e80000000a00 */
[----:B------:R0:W-:Y:S03]  /*0a60*/  STS.64 [R24], R8 ;  /* 0x0000000818007388 */ /* 0x0001e60000000a00 */
[----:B------:R-:W-:Y:S05]  /*0a70*/  @P0 BRA `(.L_x_178) ;  /* 0xfffffff800ec0947 */ /* 0x000fea000383ffff */
.L_x_177:
[----:B------:R-:W-:Y:S05]  /*0a80*/  BSYNC.RECONVERGENT B0 ;  /* 0x0000000000007941 */ /* 0x000fea0003800200 */
.L_x_176:
[----:B------:R-:W-:Y:S06]  /*0a90*/  BAR.SYNC.DEFER_BLOCKING 0x0 ;  /* 0x0000000000007b1d */ /* 0x000fec0000010000 */
[----:B------:R-:W-:Y:S05]  /*0aa0*/  BRA.U UP0, `(.L_x_179) ;  /* 0xfffffff900707547 */ /* 0x000fea000b83ffff */
.L_x_175:
[----:B------:R-:W1:Y:S02]  /*0ab0*/  LDCU UR12, c[0x0][0x3d4] ;  /* 0x00007a80ff0c77ac */ /* 0x000e640008000800 */
[----:B-1----:R-:W-:-:S13]  /*0ac0*/  ISETP.GE.U32.AND P0, PT, R0, UR12, PT ;  /* 0x0000000c00007c0c */ /* 0x002fda000bf06070 */
[----:B------:R-:W-:Y:S05]  /*0ad0*/  @P0 EXIT ;  /* 0x000000000000094d */ /* 0x000fea0003800000 */
[----:B------:R-:W1:Y:S01]  /*0ae0*/  S2UR UR7, SR_CgaCtaId ;  /* 0x00000000000779c3 */ /* 0x000e620000008800 */
[----:B------:R-:W-:Y:S01]  /*0af0*/  UMOV UR5, 0x400 ;  /* 0x0000040000057882 */ /* 0x000fe20000000000 */
[----:B------:R-:W2:Y:S01]  /*0b00*/  LDCU.64 UR8, c[0x0][0x380] ;  /* 0x00007000ff0877ac */ /* 0x000ea20008000a00 */
[----:B------:R-:W-:Y:S02]  /*0b10*/  UIMAD UR4, UR6, UR12, URZ ;  /* 0x0000000c060472a4 */ /* 0x000fe4000f8e02ff */
[----:B-12---:R-:W-:-:S12]  /*0b20*/  ULEA UR5, UR7, UR5, 0x18 ;  /* 0x0000000507057291 */ /* 0x006fd8000f8ec0ff */
.L_x_180:
[C---:B-1----:R-:W-:Y:S02]  /*0b30*/  LEA R4, R0.reuse, UR5, 0x3 ;  /* 0x0000000500047c11 */ /* 0x042fe4000f8e18ff */
[----:B------:R-:W-:Y:S01]  /*0b40*/  IADD3 R2, P0, PT, R0, UR4, RZ ;  /* 0x0000000400027c10 */ /* 0x000fe2000ff1e0ff */
[----:B------:R-:W-:-:S03]  /*0b50*/  IMAD.IADD R0, R3, 0x1, R0 ;  /* 0x0000000103007824 */ /* 0x000fc600078e0200 */
[----:B------:R-:W1:Y:S01]  /*0b60*/  LDS.64 R4, [R4] ;  /* 0x0000000004047984 */ /* 0x000e620000000a00 */
[----:B------:R-:W-:Y:S01]  /*0b70*/  IMAD.X R7, RZ, RZ, RZ, P0 ;  /* 0x000000ffff077224 */ /* 0x000fe200000e06ff */
[----:B------:R-:W-:-:S04]  /*0b80*/  LEA R6, P0, R2, UR8, 0x3 ;  /* 0x0000000802067c11 */ /* 0x000fc8000f8018ff */
[----:B------:R-:W-:Y:S02]  /*0b90*/  LEA.HI.X R7, R2, UR9, R7, 0x3, P0 ;  /* 0x0000000902077c11 */ /* 0x000fe400080f1c07 */
[----:B------:R-:W-:-:S03]  /*0ba0*/  ISETP.GE.U32.AND P0, PT, R0, UR12, PT ;  /* 0x0000000c00007c0c */ /* 0x000fc6000bf06070 */
[----:B-1----:R1:W-:Y:S10]  /*0bb0*/  STG.E.64 desc[UR10][R6.64], R4 ;  /* 0x0000000406007986 */ /* 0x0023f4000c101b0a */
[----:B------:R-:W-:Y:S05]  /*0bc0*/  @!P0 BRA `(.L_x_180) ;  /* 0xfffffffc00d88947 */ /* 0x000fea000383ffff */
[----:B------:R-:W-:Y:S05]  /*0bd0*/  EXIT ;  /* 0x000000000000794d */ /* 0x000fea0003800000 */
.L_x_181:
        /* <DEDUP_REMOVED lines=10> */
.L_x_188:


//--------------------- .nv.shared.fused_cmux_rotate --------------------------
	.section	.nv.shared.fused_cmux_rotate,"aw",@nobits
	.sectionflags	@""
	.align	16
	.zero		1024


//--------------------- .nv.shared.reserved.0     --------------------------
	.section	.nv.shared.reserved.0,"aw",@nobits
	.weak		__nv_reservedSMEM_offset_0_alias
	.size		__nv_reservedSMEM_offset_0_alias, 0, 64
	.other		__nv_reservedSMEM_offset_0_alias,@"STO_CUDA_RESERVED_SHARED STV_DEFAULT"
__nv_reservedSMEM_offset_0_alias:
	.zero		0
	.zero		64


//--------------------- .nv.shared.fused_external_product_full --------------------------
	.section	.nv.shared.fused_external_product_full,"aw",@nobits
	.sectionflags	@""
	.align	16
	.zero		1024


//--------------------- .nv.shared.fused_ntt_mac  --------------------------
	.section	.nv.shared.fused_ntt_mac,"aw",@nobits
	.sectionflags	@""
	.align	16
	.zero		1024


//--------------------- .nv.shared.fused_decompose_ntt --------------------------
	.section	.nv.shared.fused_decompose_ntt,"aw",@nobits
	.sectionflags	@""
	.align	16
	.zero		1024


//--------------------- .nv.constant0.fused_cmux_rotate --------------------------
	.section	.nv.constant0.fused_cmux_rotate,"a",@progbits
	.sectionflags	@""
	.align	4
.nv.constant0.fused_cmux_rotate:
	.zero		1024


//--------------------- .nv.constant0.fused_external_product_full --------------------------
	.section	.nv.constant0.fused_external_product_full,"a",@progbits
	.sectionflags	@""
	.align	4
.nv.constant0.fused_external_product_full:
	.zero		1024


//--------------------- .nv.constant0.fused_ntt_mac --------------------------
	.section	.nv.constant0.fused_ntt_mac,"a",@progbits
	.sectionflags	@""
	.align	4
.nv.constant0.fused_ntt_mac:
	.zero		992


//--------------------- .nv.constant0.fused_decompose_ntt --------------------------
	.section	.nv.constant0.fused_decompose_ntt,"a",@progbits
	.sectionflags	@""
	.align	4
.nv.constant0.fused_decompose_ntt:
	.zero		1000


//--------------------- SYMBOLS --------------------------

	.type		.nv.reservedSmem.offset0,@object
	.size		.nv.reservedSmem.offset0,0x4
	.type		.nv.reservedSmem.cap,@object
	.size		.nv.reservedSmem.cap,0x4
